	.headerflags	@"EF_CUDA_TEXMODE_UNIFIED EF_CUDA_64BIT_ADDRESS EF_CUDA_SM89 EF_CUDA_VIRTUAL_SM(EF_CUDA_SM89)"
	.elftype	@"ET_EXEC"


//--------------------- .nv.info                  --------------------------
	.section	.nv.info,"",@"SHT_CUDA_INFO"
	.align	4


	//----- nvinfo : EIATTR_REGCOUNT
	.align		4
        /*0000*/ 	.byte	0x04, 0x2f
        /*0002*/ 	.short	(.L_2 - .L_1)
	.align		4
.L_1:
        /*0004*/ 	.word	index@(triton__0d1d2d3d4d5d67de8910de)
        /*0008*/ 	.word	0x00000028


	//----- nvinfo : EIATTR_MAX_STACK_SIZE
	.align		4
.L_2:
        /*000c*/ 	.byte	0x04, 0x23
        /*000e*/ 	.short	(.L_4 - .L_3)
	.align		4
.L_3:
        /*0010*/ 	.word	index@(triton__0d1d2d3d4d5d67de8910de)
        /*0014*/ 	.word	0x00000000


	//----- nvinfo : EIATTR_MIN_STACK_SIZE
	.align		4
.L_4:
        /*0018*/ 	.byte	0x04, 0x12
        /*001a*/ 	.short	(.L_6 - .L_5)
	.align		4
.L_5:
        /*001c*/ 	.word	index@(triton__0d1d2d3d4d5d67de8910de)
        /*0020*/ 	.word	0x00000000


	//----- nvinfo : EIATTR_FRAME_SIZE
	.align		4
.L_6:
        /*0024*/ 	.byte	0x04, 0x11
        /*0026*/ 	.short	(.L_8 - .L_7)
	.align		4
.L_7:
        /*0028*/ 	.word	index@(triton__0d1d2d3d4d5d67de8910de)
        /*002c*/ 	.word	0x00000000
.L_8:


//--------------------- .nv.info.triton__0d1d2d3d4d5d67de8910de --------------------------
	.section	.nv.info.triton__0d1d2d3d4d5d67de8910de,"",@"SHT_CUDA_INFO"
	.align	4


	//----- nvinfo : EIATTR_CUDA_API_VERSION
	.align		4
        /*0000*/ 	.byte	0x04, 0x37
        /*0002*/ 	.short	(.L_10 - .L_9)
.L_9:
        /*0004*/ 	.word	0x0000007b


	//----- nvinfo : EIATTR_PARAM_CBANK
	.align		4
.L_10:
        /*0008*/ 	.byte	0x04, 0x0a
        /*000a*/ 	.short	(.L_12 - .L_11)
	.align		4
.L_11:
        /*000c*/ 	.word	index@(.nv.constant0.triton__0d1d2d3d4d5d67de8910de)
        /*0010*/ 	.short	0x0160
        /*0012*/ 	.short	0x0044


	//----- nvinfo : EIATTR_CBANK_PARAM_SIZE
	.align		4
.L_12:
        /*0014*/ 	.byte	0x03, 0x19
        /*0016*/ 	.short	0x0044


	//----- nvinfo : EIATTR_KPARAM_INFO
	.align		4
        /*0018*/ 	.byte	0x04, 0x17
        /*001a*/ 	.short	(.L_14 - .L_13)
.L_13:
        /*001c*/ 	.word	0x00000000
        /*0020*/ 	.short	0x000a
        /*0022*/ 	.short	0x0040
        /*0024*/ 	.byte	0x00, 0xf0, 0x11, 0x00


	//----- nvinfo : EIATTR_KPARAM_INFO
	.align		4
.L_14:
        /*0028*/ 	.byte	0x04, 0x17
        /*002a*/ 	.short	(.L_16 - .L_15)
.L_15:
        /*002c*/ 	.word	0x00000000
        /*0030*/ 	.short	0x0009
        /*0032*/ 	.short	0x003c
        /*0034*/ 	.byte	0x00, 0xf0, 0x11, 0x00


	//----- nvinfo : EIATTR_KPARAM_INFO
	.align		4
.L_16:
        /*0038*/ 	.byte	0x04, 0x17
        /*003a*/ 	.short	(.L_18 - .L_17)
.L_17:
        /*003c*/ 	.word	0x00000000
        /*0040*/ 	.short	0x0008
        /*0042*/ 	.short	0x0038
        /*0044*/ 	.byte	0x00, 0xf0, 0x11, 0x00


	//----- nvinfo : EIATTR_KPARAM_INFO
	.align		4
.L_18:
        /*0048*/ 	.byte	0x04, 0x17
        /*004a*/ 	.short	(.L_20 - .L_19)
.L_19:
        /*004c*/ 	.word	0x00000000
        /*0050*/ 	.short	0x0007
        /*0052*/ 	.short	0x0034
        /*0054*/ 	.byte	0x00, 0xf0, 0x11, 0x00


	//----- nvinfo : EIATTR_KPARAM_INFO
	.align		4
.L_20:
        /*0058*/ 	.byte	0x04, 0x17
        /*005a*/ 	.short	(.L_22 - .L_21)
.L_21:
        /*005c*/ 	.word	0x00000000
        /*0060*/ 	.short	0x0006
        /*0062*/ 	.short	0x0030
        /*0064*/ 	.byte	0x00, 0xf0, 0x11, 0x00


	//----- nvinfo : EIATTR_KPARAM_INFO
	.align		4
.L_22:
        /*0068*/ 	.byte	0x04, 0x17
        /*006a*/ 	.short	(.L_24 - .L_23)
.L_23:
        /*006c*/ 	.word	0x00000000
        /*0070*/ 	.short	0x0005
        /*0072*/ 	.short	0x0028
        /*0074*/ 	.byte	0x00, 0xf0, 0x21, 0x00


	//----- nvinfo : EIATTR_KPARAM_INFO
	.align		4
.L_24:
        /*0078*/ 	.byte	0x04, 0x17
        /*007a*/ 	.short	(.L_26 - .L_25)
.L_25:
        /*007c*/ 	.word	0x00000000
        /*0080*/ 	.short	0x0004
        /*0082*/ 	.short	0x0020
        /*0084*/ 	.byte	0x00, 0xf0, 0x21, 0x00


	//----- nvinfo : EIATTR_KPARAM_INFO
	.align		4
.L_26:
        /*0088*/ 	.byte	0x04, 0x17
        /*008a*/ 	.short	(.L_28 - .L_27)
.L_27:
        /*008c*/ 	.word	0x00000000
        /*0090*/ 	.short	0x0003
        /*0092*/ 	.short	0x0018
        /*0094*/ 	.byte	0x00, 0xf0, 0x21, 0x00


	//----- nvinfo : EIATTR_KPARAM_INFO
	.align		4
.L_28:
        /*0098*/ 	.byte	0x04, 0x17
        /*009a*/ 	.short	(.L_30 - .L_29)
.L_29:
        /*009c*/ 	.word	0x00000000
        /*00a0*/ 	.short	0x0002
        /*00a2*/ 	.short	0x0010
        /*00a4*/ 	.byte	0x00, 0xf0, 0x21, 0x00


	//----- nvinfo : EIATTR_KPARAM_INFO
	.align		4
.L_30:
        /*00a8*/ 	.byte	0x04, 0x17
        /*00aa*/ 	.short	(.L_32 - .L_31)
.L_31:
        /*00ac*/ 	.word	0x00000000
        /*00b0*/ 	.short	0x0001
        /*00b2*/ 	.short	0x0008
        /*00b4*/ 	.byte	0x00, 0xf0, 0x21, 0x00


	//----- nvinfo : EIATTR_KPARAM_INFO
	.align		4
.L_32:
        /*00b8*/ 	.byte	0x04, 0x17
        /*00ba*/ 	.short	(.L_34 - .L_33)
.L_33:
        /*00bc*/ 	.word	0x00000000
        /*00c0*/ 	.short	0x0000
        /*00c2*/ 	.short	0x0000
        /*00c4*/ 	.byte	0x00, 0xf0, 0x21, 0x00


	//----- nvinfo : EIATTR_MAXREG_COUNT
	.align		4
.L_34:
        /*00c8*/ 	.byte	0x03, 0x1b
        /*00ca*/ 	.short	0x00ff


	//----- nvinfo : EIATTR_EXIT_INSTR_OFFSETS
	.align		4
        /*00cc*/ 	.byte	0x04, 0x1c
        /*00ce*/ 	.short	(.L_36 - .L_35)


	//   ....[0]....
.L_35:
        /*00d0*/ 	.word	0x00002270


	//   ....[1]....
        /*00d4*/ 	.word	0x00002290


	//----- nvinfo : EIATTR_MAX_THREADS
	.align		4
.L_36:
        /*00d8*/ 	.byte	0x04, 0x05
        /*00da*/ 	.short	(.L_38 - .L_37)
.L_37:
        /*00dc*/ 	.word	0x00000080
        /*00e0*/ 	.word	0x00000001
        /*00e4*/ 	.word	0x00000001
.L_38:


//--------------------- .nv.rel.action            --------------------------
	.section	.nv.rel.action,"",@"SHT_CUDA_RELOCINFO"
	.align	8
	.sectionentsize	8
        /*0000*/ 	.byte	0x73, 0x00, 0x00, 0x00, 0x00, 0x00, 0x00, 0x00, 0x00, 0x00, 0x00, 0x11, 0x25, 0x00, 0x05, 0x36


//--------------------- .nv.constant0.triton__0d1d2d3d4d5d67de8910de --------------------------
	.section	.nv.constant0.triton__0d1d2d3d4d5d67de8910de,"a",@progbits
	.align	4
.nv.constant0.triton__0d1d2d3d4d5d67de8910de:
	.zero		420


//--------------------- .text.triton__0d1d2d3d4d5d67de8910de --------------------------
	.section	.text.triton__0d1d2d3d4d5d67de8910de,"ax",@progbits
	.sectioninfo	@"SHI_REGISTERS=40"
	.align	128
        .global         triton__0d1d2d3d4d5d67de8910de
        .type           triton__0d1d2d3d4d5d67de8910de,@function
        .size           triton__0d1d2d3d4d5d67de8910de,(.L_x_1 - triton__0d1d2d3d4d5d67de8910de)
        .other          triton__0d1d2d3d4d5d67de8910de,@"STO_CUDA_ENTRY STV_DEFAULT"
triton__0d1d2d3d4d5d67de8910de:
.text.triton__0d1d2d3d4d5d67de8910de:
[----:B------:R-:W-:-:S02]  /*0000*/  IMAD.MOV.U32 R1, RZ, RZ, c[0x0][0x28] ;  /* 0x00000a00ff017624 */ /* 0x000fc400078e00ff */
[----:B------:R-:W-:Y:S01]  /*0010*/  IABS R0, c[0x0][0x190] ;  /* 0x0000640000007a13 */ /* 0x000fe20000000000 */
[----:B------:R-:W0:Y:S01]  /*0020*/  S2R R3, SR_TID.X ;  /* 0x0000000000037919 */ /* 0x000e220000002100 */
[----:B------:R-:W-:-:S03]  /*0030*/  IABS R2, c[0x0][0x194] ;  /* 0x0000650000027a13 */ /* 0x000fc60000000000 */
[----:B------:R-:W1:Y:S01]  /*0040*/  S2R R8, SR_CTAID.X ;  /* 0x0000000000087919 */ /* 0x000e620000002500 */
[----:B------:R-:W2:Y:S01]  /*0050*/  I2F.RP R4, R0 ;  /* 0x0000000000047306 */ /* 0x000ea20000209400 */
[----:B------:R-:W-:Y:S01]  /*0060*/  CS2R R30, SRZ ;  /* 0x00000000001e7805 */ /* 0x000fe2000001ff00 */
[----:B------:R-:W-:Y:S01]  /*0070*/  ULDC.64 UR6, c[0x0][0x118] ;  /* 0x0000460000067ab9 */ /* 0x000fe20000000a00 */
[----:B------:R-:W-:Y:S01]  /*0080*/  IMAD.MOV.U32 R27, RZ, RZ, RZ ;  /* 0x000000ffff1b7224 */ /* 0x000fe200078e00ff */
[----:B------:R-:W-:Y:S01]  /*0090*/  CS2R R34, SRZ ;  /* 0x0000000000227805 */ /* 0x000fe2000001ff00 */
[----:B------:R-:W-:Y:S01]  /*00a0*/  IMAD.MOV.U32 R37, RZ, RZ, RZ ;  /* 0x000000ffff257224 */ /* 0x000fe200078e00ff */
[----:B------:R-:W-:Y:S02]  /*00b0*/  ULDC.64 UR4, c[0x0][0x198] ;  /* 0x0000660000047ab9 */ /* 0x000fe40000000a00 */
[----:B------:R-:W3:Y:S08]  /*00c0*/  I2F.RP R5, R2 ;  /* 0x0000000200057306 */ /* 0x000ef00000209400 */
[----:B--2---:R-:W2:Y:S01]  /*00d0*/  MUFU.RCP R4, R4 ;  /* 0x0000000400047308 */ /* 0x004ea20000001000 */
[----:B0-----:R-:W-:-:S05]  /*00e0*/  IMAD.SHL.U32 R3, R3, 0x8, RZ ;  /* 0x0000000803037824 */ /* 0x001fca00078e00ff */
[----:B------:R-:W-:Y:S02]  /*00f0*/  LOP3.LUT R3, R3, 0x3f8, RZ, 0xc0, !PT ;  /* 0x000003f803037812 */ /* 0x000fe400078ec0ff */
[----:B---3--:R-:W0:Y:S01]  /*0100*/  MUFU.RCP R5, R5 ;  /* 0x0000000500057308 */ /* 0x008e220000001000 */
[----:B--2---:R-:W-:Y:S02]  /*0110*/  IADD3 R6, R4, 0xffffffe, RZ ;  /* 0x0ffffffe04067810 */ /* 0x004fe40007ffe0ff */
[----:B-1----:R-:W-:-:S05]  /*0120*/  IMAD R4, R8, 0x400, R3 ;  /* 0x0000040008047824 */ /* 0x002fca00078e0203 */
[----:B------:R1:W2:Y:S01]  /*0130*/  F2I.FTZ.U32.TRUNC.NTZ R7, R6 ;  /* 0x0000000600077305 */ /* 0x0002a2000021f000 */
[C---:B------:R-:W-:Y:S02]  /*0140*/  IADD3 R3, R4.reuse, 0x1, RZ ;  /* 0x0000000104037810 */ /* 0x040fe40007ffe0ff */
[----:B0-----:R-:W-:Y:S02]  /*0150*/  IADD3 R12, R5, 0xffffffe, RZ ;  /* 0x0ffffffe050c7810 */ /* 0x001fe40007ffe0ff */
[----:B------:R-:W-:Y:S01]  /*0160*/  IABS R13, R3 ;  /* 0x00000003000d7213 */ /* 0x000fe20000000000 */
[----:B-1----:R-:W-:Y:S01]  /*0170*/  IMAD.MOV.U32 R6, RZ, RZ, RZ ;  /* 0x000000ffff067224 */ /* 0x002fe200078e00ff */
[----:B------:R-:W-:Y:S02]  /*0180*/  IADD3 R5, R4, 0x2, RZ ;  /* 0x0000000204057810 */ /* 0x000fe40007ffe0ff */
[----:B------:R-:W-:Y:S02]  /*0190*/  LOP3.LUT R3, R3, c[0x0][0x190], RZ, 0x3c, !PT ;  /* 0x0000640003037a12 */ /* 0x000fe400078e3cff */
[----:B------:R-:W-:-:S02]  /*01a0*/  IABS R15, R5 ;  /* 0x00000005000f7213 */ /* 0x000fc40000000000 */
[----:B--2---:R-:W-:Y:S02]  /*01b0*/  IADD3 R9, RZ, -R7, RZ ;  /* 0x80000007ff097210 */ /* 0x004fe40007ffe0ff */
[----:B------:R-:W-:Y:S02]  /*01c0*/  ISETP.GE.AND P0, PT, R3, RZ, PT ;  /* 0x000000ff0300720c */ /* 0x000fe40003f06270 */
[----:B------:R-:W-:Y:S01]  /*01d0*/  LOP3.LUT R10, R5, c[0x0][0x190], RZ, 0x3c, !PT ;  /* 0x00006400050a7a12 */ /* 0x000fe200078e3cff */
[----:B------:R-:W-:Y:S01]  /*01e0*/  IMAD R9, R9, R0, RZ ;  /* 0x0000000009097224 */ /* 0x000fe200078e02ff */
[----:B------:R-:W-:Y:S02]  /*01f0*/  IADD3 R5, R4, 0x5, RZ ;  /* 0x0000000504057810 */ /* 0x000fe40007ffe0ff */
[----:B------:R-:W-:Y:S01]  /*0200*/  ISETP.GE.AND P6, PT, R10, RZ, PT ;  /* 0x000000ff0a00720c */ /* 0x000fe20003fc6270 */
[----:B------:R-:W-:Y:S01]  /*0210*/  IMAD.HI.U32 R9, R7, R9, R6 ;  /* 0x0000000907097227 */ /* 0x000fe200078e0006 */
[C---:B------:R-:W-:Y:S01]  /*0220*/  IADD3 R6, R4.reuse, 0x3, RZ ;  /* 0x0000000304067810 */ /* 0x040fe20007ffe0ff */
[----:B------:R-:W0:Y:S01]  /*0230*/  F2I.FTZ.U32.TRUNC.NTZ R7, R12 ;  /* 0x0000000c00077305 */ /* 0x000e22000021f000 */
[----:B------:R-:W-:-:S02]  /*0240*/  IADD3 R10, R4, 0x4, RZ ;  /* 0x00000004040a7810 */ /* 0x000fc40007ffe0ff */
[----:B------:R-:W-:Y:S01]  /*0250*/  LOP3.LUT R11, R6, c[0x0][0x190], RZ, 0x3c, !PT ;  /* 0x00006400060b7a12 */ /* 0x000fe200078e3cff */
[----:B------:R-:W-:Y:S01]  /*0260*/  IMAD.HI.U32 R8, R9, R13, RZ ;  /* 0x0000000d09087227 */ /* 0x000fe200078e00ff */
[----:B------:R-:W-:Y:S02]  /*0270*/  IABS R17, R6 ;  /* 0x0000000600117213 */ /* 0x000fe40000000000 */
[----:B------:R-:W-:Y:S01]  /*0280*/  ISETP.GE.AND P2, PT, R11, RZ, PT ;  /* 0x000000ff0b00720c */ /* 0x000fe20003f46270 */
[----:B------:R-:W-:Y:S01]  /*0290*/  IMAD.HI.U32 R36, R9, R15, RZ ;  /* 0x0000000f09247227 */ /* 0x000fe200078e00ff */
[----:B------:R-:W-:Y:S02]  /*02a0*/  IADD3 R14, -R8, RZ, RZ ;  /* 0x000000ff080e7210 */ /* 0x000fe40007ffe1ff */
[----:B------:R-:W-:Y:S01]  /*02b0*/  IABS R19, R10 ;  /* 0x0000000a00137213 */ /* 0x000fe20000000000 */
[----:B------:R-:W-:Y:S01]  /*02c0*/  IMAD.MOV.U32 R6, RZ, RZ, RZ ;  /* 0x000000ffff067224 */ /* 0x000fe200078e00ff */
[----:B------:R-:W-:Y:S01]  /*02d0*/  IADD3 R11, -R36, RZ, RZ ;  /* 0x000000ff240b7210 */ /* 0x000fe20007ffe1ff */
[----:B------:R-:W-:Y:S01]  /*02e0*/  IMAD R3, R0, R14, R13 ;  /* 0x0000000e00037224 */ /* 0x000fe200078e020d */
[----:B------:R-:W-:Y:S01]  /*02f0*/  IABS R21, R5 ;  /* 0x0000000500157213 */ /* 0x000fe20000000000 */
[----:B0-----:R-:W-:Y:S01]  /*0300*/  IMAD.MOV R13, RZ, RZ, -R7 ;  /* 0x000000ffff0d7224 */ /* 0x001fe200078e0a07 */
[----:B------:R-:W-:Y:S01]  /*0310*/  LOP3.LUT R10, R10, c[0x0][0x190], RZ, 0x3c, !PT ;  /* 0x000064000a0a7a12 */ /* 0x000fe200078e3cff */
[C---:B------:R-:W-:Y:S01]  /*0320*/  IMAD R15, R0.reuse, R11, R15 ;  /* 0x0000000b000f7224 */ /* 0x040fe200078e020f */
[----:B------:R-:W-:Y:S01]  /*0330*/  ISETP.GT.U32.AND P4, PT, R0, R3, PT ;  /* 0x000000030000720c */ /* 0x000fe20003f84070 */
[----:B------:R-:W-:Y:S01]  /*0340*/  IMAD R13, R13, R2, RZ ;  /* 0x000000020d0d7224 */ /* 0x000fe200078e02ff */
[----:B------:R-:W-:Y:S01]  /*0350*/  IADD3 R11, R4, 0x6, RZ ;  /* 0x00000006040b7810 */ /* 0x000fe20007ffe0ff */
[----:B------:R-:W-:Y:S01]  /*0360*/  IMAD.HI.U32 R12, R9, R19, RZ ;  /* 0x00000013090c7227 */ /* 0x000fe200078e00ff */
[----:B------:R-:W-:-:S02]  /*0370*/  ISETP.GT.U32.AND P1, PT, R0, R15, PT ;  /* 0x0000000f0000720c */ /* 0x000fc40003f24070 */
[----:B------:R-:W-:Y:S01]  /*0380*/  IABS R23, R11 ;  /* 0x0000000b00177213 */ /* 0x000fe20000000000 */
[----:B------:R-:W-:Y:S01]  /*0390*/  IMAD.HI.U32 R7, R7, R13, R6 ;  /* 0x0000000d07077227 */ /* 0x000fe200078e0006 */
[----:B------:R-:W-:Y:S02]  /*03a0*/  IADD3 R16, -R12, RZ, RZ ;  /* 0x000000ff0c107210 */ /* 0x000fe40007ffe1ff */
[----:B------:R-:W-:Y:S01]  /*03b0*/  LOP3.LUT R5, R5, c[0x0][0x190], RZ, 0x3c, !PT ;  /* 0x0000640005057a12 */ /* 0x000fe200078e3cff */
[----:B------:R-:W-:Y:S01]  /*03c0*/  IMAD.HI.U32 R13, R9, R17, RZ ;  /* 0x00000011090d7227 */ /* 0x000fe200078e00ff */
[----:B------:R-:W-:Y:S02]  /*03d0*/  LOP3.LUT R11, R11, c[0x0][0x190], RZ, 0x3c, !PT ;  /* 0x000064000b0b7a12 */ /* 0x000fe400078e3cff */
[----:B------:R-:W-:Y:S01]  /*03e0*/  @!P4 IADD3 R8, R8, 0x1, RZ ;  /* 0x000000010808c810 */ /* 0x000fe20007ffe0ff */
[----:B------:R-:W-:Y:S02]  /*03f0*/  @!P4 IMAD.IADD R3, R3, 0x1, -R0 ;  /* 0x000000010303c824 */ /* 0x000fe400078e0a00 */
[----:B------:R-:W-:Y:S01]  /*0400*/  IMAD.MOV R14, RZ, RZ, -R13 ;  /* 0x000000ffff0e7224 */ /* 0x000fe200078e0a0d */
[----:B------:R-:W-:Y:S01]  /*0410*/  @!P1 IADD3 R36, R36, 0x1, RZ ;  /* 0x0000000124249810 */ /* 0x000fe20007ffe0ff */
[----:B------:R-:W-:Y:S01]  /*0420*/  IMAD.HI.U32 R6, R9, R21, RZ ;  /* 0x0000001509067227 */ /* 0x000fe200078e00ff */
[----:B------:R-:W-:-:S03]  /*0430*/  ISETP.GE.U32.AND P5, PT, R3, R0, PT ;  /* 0x000000000300720c */ /* 0x000fc60003fa6070 */
[----:B------:R-:W-:Y:S01]  /*0440*/  IMAD R17, R0, R14, R17 ;  /* 0x0000000e00117224 */ /* 0x000fe200078e0211 */
[----:B------:R-:W-:Y:S01]  /*0450*/  IADD3 R18, -R6, RZ, RZ ;  /* 0x000000ff06127210 */ /* 0x000fe20007ffe1ff */
[----:B------:R-:W-:Y:S01]  /*0460*/  @!P1 IMAD.IADD R15, R15, 0x1, -R0 ;  /* 0x000000010f0f9824 */ /* 0x000fe200078e0a00 */
[----:B------:R-:W-:Y:S01]  /*0470*/  IADD3 R14, R4, 0x7, RZ ;  /* 0x00000007040e7810 */ /* 0x000fe20007ffe0ff */
[C---:B------:R-:W-:Y:S01]  /*0480*/  IMAD R19, R0.reuse, R16, R19 ;  /* 0x0000001000137224 */ /* 0x040fe200078e0213 */
[C---:B------:R-:W-:Y:S01]  /*0490*/  ISETP.GT.U32.AND P3, PT, R0.reuse, R17, PT ;  /* 0x000000110000720c */ /* 0x040fe20003f64070 */
[----:B------:R-:W-:Y:S01]  /*04a0*/  IMAD.HI.U32 R3, R9, R23, RZ ;  /* 0x0000001709037227 */ /* 0x000fe200078e00ff */
[----:B------:R-:W-:Y:S02]  /*04b0*/  ISETP.GE.U32.AND P4, PT, R15, R0, PT ;  /* 0x000000000f00720c */ /* 0x000fe40003f86070 */
[----:B------:R-:W-:Y:S01]  /*04c0*/  IABS R16, R4 ;  /* 0x0000000400107213 */ /* 0x000fe20000000000 */
[----:B------:R-:W-:Y:S01]  /*04d0*/  IMAD R21, R0, R18, R21 ;  /* 0x0000001200157224 */ /* 0x000fe200078e0215 */
[----:B------:R-:W-:-:S02]  /*04e0*/  @P5 IADD3 R8, R8, 0x1, RZ ;  /* 0x0000000108085810 */ /* 0x000fc40007ffe0ff */
[C---:B------:R-:W-:Y:S01]  /*04f0*/  ISETP.GT.U32.AND P5, PT, R0.reuse, R19, PT ;  /* 0x000000130000720c */ /* 0x040fe20003fa4070 */
[----:B------:R-:W-:Y:S01]  /*0500*/  IMAD.HI.U32 R7, R7, R16, RZ ;  /* 0x0000001007077227 */ /* 0x000fe200078e00ff */
[----:B------:R-:W-:Y:S02]  /*0510*/  IADD3 R15, -R3, RZ, RZ ;  /* 0x000000ff030f7210 */ /* 0x000fe40007ffe1ff */
[----:B------:R-:W-:Y:S01]  /*0520*/  IABS R18, R14 ;  /* 0x0000000e00127213 */ /* 0x000fe20000000000 */
[----:B------:R-:W-:Y:S01]  /*0530*/  @!P3 IMAD.IADD R17, R17, 0x1, -R0 ;  /* 0x000000011111b824 */ /* 0x000fe200078e0a00 */
[C---:B------:R-:W-:Y:S01]  /*0540*/  ISETP.GT.U32.AND P1, PT, R0.reuse, R21, PT ;  /* 0x000000150000720c */ /* 0x040fe20003f24070 */
[----:B------:R-:W-:Y:S01]  /*0550*/  IMAD R23, R0, R15, R23 ;  /* 0x0000000f00177224 */ /* 0x000fe200078e0217 */
[----:B------:R-:W-:Y:S01]  /*0560*/  @P4 IADD3 R36, R36, 0x1, RZ ;  /* 0x0000000124244810 */ /* 0x000fe20007ffe0ff */
[----:B------:R-:W-:Y:S01]  /*0570*/  IMAD.HI.U32 R15, R9, R16, RZ ;  /* 0x00000010090f7227 */ /* 0x000fe200078e00ff */
[----:B------:R-:W-:-:S02]  /*0580*/  ISETP.GE.U32.AND P4, PT, R17, R0, PT ;  /* 0x000000001100720c */ /* 0x000fc40003f86070 */
[----:B------:R-:W-:Y:S01]  /*0590*/  @!P6 IADD3 R36, -R36, RZ, RZ ;  /* 0x000000ff2424e210 */ /* 0x000fe20007ffe1ff */
[----:B------:R-:W-:Y:S01]  /*05a0*/  IMAD.HI.U32 R9, R9, R18, RZ ;  /* 0x0000001209097227 */ /* 0x000fe200078e00ff */
[-C--:B------:R-:W-:Y:S02]  /*05b0*/  @!P5 IADD3 R19, R19, -R0.reuse, RZ ;  /* 0x800000001313d210 */ /* 0x080fe40007ffe0ff */
[----:B------:R-:W-:Y:S01]  /*05c0*/  IADD3 R17, -R15, RZ, RZ ;  /* 0x000000ff0f117210 */ /* 0x000fe20007ffe1ff */
[----:B------:R-:W-:Y:S01]  /*05d0*/  IMAD.MOV R25, RZ, RZ, -R9 ;  /* 0x000000ffff197224 */ /* 0x000fe200078e0a09 */
[----:B------:R-:W-:Y:S01]  /*05e0*/  ISETP.GE.U32.AND P6, PT, R19, R0, PT ;  /* 0x000000001300720c */ /* 0x000fe20003fc6070 */
[----:B------:R-:W-:Y:S01]  /*05f0*/  @!P1 IMAD.IADD R21, R21, 0x1, -R0 ;  /* 0x0000000115159824 */ /* 0x000fe200078e0a00 */
[----:B------:R-:W-:Y:S01]  /*0600*/  @!P3 IADD3 R13, R13, 0x1, RZ ;  /* 0x000000010d0db810 */ /* 0x000fe20007ffe0ff */
[----:B------:R-:W-:Y:S01]  /*0610*/  IMAD R19, R0, R25, R18 ;  /* 0x0000001900137224 */ /* 0x000fe200078e0212 */
[----:B------:R-:W-:Y:S01]  /*0620*/  @!P5 IADD3 R12, R12, 0x1, RZ ;  /* 0x000000010c0cd810 */ /* 0x000fe20007ffe0ff */
[C---:B------:R-:W-:Y:S01]  /*0630*/  IMAD R17, R0.reuse, R17, R16 ;  /* 0x0000001100117224 */ /* 0x040fe200078e0210 */
[----:B------:R-:W-:Y:S01]  /*0640*/  @P4 IADD3 R13, R13, 0x1, RZ ;  /* 0x000000010d0d4810 */ /* 0x000fe20007ffe0ff */
[----:B------:R-:W-:Y:S01]  /*0650*/  @!P0 IMAD.MOV R8, RZ, RZ, -R8 ;  /* 0x000000ffff088224 */ /* 0x000fe200078e0a08 */
[----:B------:R-:W-:-:S02]  /*0660*/  ISETP.GT.U32.AND P5, PT, R0, R19, PT ;  /* 0x000000130000720c */ /* 0x000fc40003fa4070 */
[C---:B------:R-:W-:Y:S02]  /*0670*/  ISETP.GT.U32.AND P0, PT, R0.reuse, R23, PT ;  /* 0x000000170000720c */ /* 0x040fe40003f04070 */
[----:B------:R-:W-:Y:S02]  /*0680*/  ISETP.GT.U32.AND P3, PT, R0, R17, PT ;  /* 0x000000110000720c */ /* 0x000fe40003f64070 */
[----:B------:R-:W-:Y:S01]  /*0690*/  ISETP.GE.U32.AND P4, PT, R21, R0, PT ;  /* 0x000000001500720c */ /* 0x000fe20003f86070 */
[----:B------:R-:W-:Y:S01]  /*06a0*/  IMAD.MOV R21, RZ, RZ, -R7 ;  /* 0x000000ffff157224 */ /* 0x000fe200078e0a07 */
[----:B------:R-:W-:Y:S02]  /*06b0*/  @!P1 IADD3 R6, R6, 0x1, RZ ;  /* 0x0000000106069810 */ /* 0x000fe40007ffe0ff */
[----:B------:R-:W-:Y:S01]  /*06c0*/  @P6 IADD3 R12, R12, 0x1, RZ ;  /* 0x000000010c0c6810 */ /* 0x000fe20007ffe0ff */
[----:B------:R-:W-:Y:S01]  /*06d0*/  IMAD R21, R2, R21, R16 ;  /* 0x0000001502157224 */ /* 0x000fe200078e0210 */
[----:B------:R-:W-:Y:S01]  /*06e0*/  ISETP.GE.AND P1, PT, R10, RZ, PT ;  /* 0x000000ff0a00720c */ /* 0x000fe20003f26270 */
[----:B------:R-:W-:Y:S01]  /*06f0*/  @!P5 IMAD.IADD R19, R19, 0x1, -R0 ;  /* 0x000000011313d824 */ /* 0x000fe200078e0a00 */
[----:B------:R-:W-:-:S02]  /*0700*/  LOP3.LUT R14, R14, c[0x0][0x190], RZ, 0x3c, !PT ;  /* 0x000064000e0e7a12 */ /* 0x000fc400078e3cff */
[-C--:B------:R-:W-:Y:S02]  /*0710*/  @!P0 IADD3 R23, R23, -R0.reuse, RZ ;  /* 0x8000000017178210 */ /* 0x080fe40007ffe0ff */
[-C--:B------:R-:W-:Y:S02]  /*0720*/  @!P3 IADD3 R17, R17, -R0.reuse, RZ ;  /* 0x800000001111b210 */ /* 0x080fe40007ffe0ff */
[----:B------:R-:W-:Y:S02]  /*0730*/  @P4 IADD3 R6, R6, 0x1, RZ ;  /* 0x0000000106064810 */ /* 0x000fe40007ffe0ff */
[----:B------:R-:W-:Y:S02]  /*0740*/  @!P0 IADD3 R3, R3, 0x1, RZ ;  /* 0x0000000103038810 */ /* 0x000fe40007ffe0ff */
[-C--:B------:R-:W-:Y:S01]  /*0750*/  ISETP.GE.U32.AND P6, PT, R23, R0.reuse, PT ;  /* 0x000000001700720c */ /* 0x080fe20003fc6070 */
[----:B------:R-:W-:Y:S01]  /*0760*/  @!P1 IMAD.MOV R12, RZ, RZ, -R12 ;  /* 0x000000ffff0c9224 */ /* 0x000fe200078e0a0c */
[----:B------:R-:W-:-:S02]  /*0770*/  ISETP.GE.U32.AND P4, PT, R17, R0, PT ;  /* 0x000000001100720c */ /* 0x000fc40003f86070 */
[----:B------:R-:W-:Y:S02]  /*0780*/  ISETP.GE.U32.AND P0, PT, R19, R0, PT ;  /* 0x000000001300720c */ /* 0x000fe40003f06070 */
[----:B------:R-:W-:Y:S02]  /*0790*/  LOP3.LUT R0, R4, c[0x0][0x190], RZ, 0x3c, !PT ;  /* 0x0000640004007a12 */ /* 0x000fe400078e3cff */
[----:B------:R-:W-:Y:S02]  /*07a0*/  @!P3 IADD3 R15, R15, 0x1, RZ ;  /* 0x000000010f0fb810 */ /* 0x000fe40007ffe0ff */
[----:B------:R-:W-:Y:S02]  /*07b0*/  ISETP.GE.AND P3, PT, R0, RZ, PT ;  /* 0x000000ff0000720c */ /* 0x000fe40003f66270 */
[----:B------:R-:W-:Y:S02]  /*07c0*/  @!P2 IADD3 R13, -R13, RZ, RZ ;  /* 0x000000ff0d0da210 */ /* 0x000fe40007ffe1ff */
[----:B------:R-:W-:-:S02]  /*07d0*/  ISETP.GE.AND P2, PT, R5, RZ, PT ;  /* 0x000000ff0500720c */ /* 0x000fc40003f46270 */
[----:B------:R-:W-:Y:S02]  /*07e0*/  @P4 IADD3 R15, R15, 0x1, RZ ;  /* 0x000000010f0f4810 */ /* 0x000fe40007ffe0ff */
[----:B------:R-:W-:Y:S02]  /*07f0*/  @P6 IADD3 R3, R3, 0x1, RZ ;  /* 0x0000000103036810 */ /* 0x000fe40007ffe0ff */
[----:B------:R-:W-:Y:S02]  /*0800*/  ISETP.GE.AND P4, PT, R14, RZ, PT ;  /* 0x000000ff0e00720c */ /* 0x000fe40003f86270 */
[----:B------:R-:W-:Y:S01]  /*0810*/  @!P5 IADD3 R9, R9, 0x1, RZ ;  /* 0x000000010909d810 */ /* 0x000fe20007ffe0ff */
[----:B------:R-:W-:Y:S01]  /*0820*/  @!P3 IMAD.MOV R15, RZ, RZ, -R15 ;  /* 0x000000ffff0fb224 */ /* 0x000fe200078e0a0f */
[----:B------:R-:W-:Y:S02]  /*0830*/  ISETP.GE.AND P1, PT, R11, RZ, PT ;  /* 0x000000ff0b00720c */ /* 0x000fe40003f26270 */
[----:B------:R-:W-:Y:S01]  /*0840*/  ISETP.GT.U32.AND P6, PT, R2, R21, PT ;  /* 0x000000150200720c */ /* 0x000fe20003fc4070 */
[----:B------:R-:W-:Y:S01]  /*0850*/  @!P2 IMAD.MOV R6, RZ, RZ, -R6 ;  /* 0x000000ffff06a224 */ /* 0x000fe200078e0a06 */
[----:B------:R-:W-:-:S02]  /*0860*/  @P0 IADD3 R9, R9, 0x1, RZ ;  /* 0x0000000109090810 */ /* 0x000fc40007ffe0ff */
[----:B------:R-:W-:Y:S02]  /*0870*/  MOV R26, R3 ;  /* 0x00000003001a7202 */ /* 0x000fe40000000f00 */
[----:B------:R-:W-:Y:S01]  /*0880*/  ISETP.NE.AND P0, PT, RZ, c[0x0][0x190], PT ;  /* 0x00006400ff007a0c */ /* 0x000fe20003f05270 */
[----:B------:R-:W-:Y:S01]  /*0890*/  @!P4 IMAD.MOV R9, RZ, RZ, -R9 ;  /* 0x000000ffff09c224 */ /* 0x000fe200078e0a09 */
[----:B------:R-:W-:Y:S02]  /*08a0*/  LOP3.LUT R3, RZ, c[0x0][0x190], RZ, 0x33, !PT ;  /* 0x00006400ff037a12 */ /* 0x000fe400078e33ff */
[----:B------:R-:W-:Y:S02]  /*08b0*/  LOP3.LUT R0, R4, c[0x0][0x194], RZ, 0x3c, !PT ;  /* 0x0000650004007a12 */ /* 0x000fe400078e3cff */
[----:B------:R-:W-:Y:S02]  /*08c0*/  SEL R18, R3, R15, !P0 ;  /* 0x0000000f03127207 */ /* 0x000fe40004000000 */
[----:B------:R-:W-:-:S02]  /*08d0*/  ISETP.GE.AND P2, PT, R0, RZ, PT ;  /* 0x000000ff0000720c */ /* 0x000fc40003f46270 */
[----:B------:R-:W-:Y:S01]  /*08e0*/  @!P1 IADD3 R26, -R26, RZ, RZ ;  /* 0x000000ff1a1a9210 */ /* 0x000fe20007ffe1ff */
[----:B------:R-:W-:Y:S01]  /*08f0*/  IMAD.HI R0, R18, 0x66666667, RZ ;  /* 0x6666666712007827 */ /* 0x000fe200078e02ff */
[----:B------:R-:W-:Y:S02]  /*0900*/  SEL R20, R3, R13, !P0 ;  /* 0x0000000d03147207 */ /* 0x000fe40004000000 */
[----:B------:R-:W-:Y:S02]  /*0910*/  @!P6 IADD3 R21, R21, -R2, RZ ;  /* 0x800000021515e210 */ /* 0x000fe40007ffe0ff */
[C---:B------:R-:W-:Y:S01]  /*0920*/  SEL R24, R3.reuse, R8, !P0 ;  /* 0x0000000803187207 */ /* 0x040fe20004000000 */
[----:B------:R-:W-:Y:S01]  /*0930*/  IMAD.HI R8, R20, 0x66666667, RZ ;  /* 0x6666666714087827 */ /* 0x000fe200078e02ff */
[C---:B------:R-:W-:Y:S02]  /*0940*/  SEL R33, R3.reuse, R12, !P0 ;  /* 0x0000000c03217207 */ /* 0x040fe40004000000 */
[----:B------:R-:W-:-:S02]  /*0950*/  SEL R36, R3, R36, !P0 ;  /* 0x0000002403247207 */ /* 0x000fc40004000000 */
[C---:B------:R-:W-:Y:S02]  /*0960*/  SEL R16, R3.reuse, R6, !P0 ;  /* 0x0000000603107207 */ /* 0x040fe40004000000 */
[C---:B------:R-:W-:Y:S01]  /*0970*/  SEL R26, R3.reuse, R26, !P0 ;  /* 0x0000001a031a7207 */ /* 0x040fe20004000000 */
[----:B------:R-:W-:Y:S01]  /*0980*/  IMAD.HI R6, R36, 0x66666667, RZ ;  /* 0x6666666724067827 */ /* 0x000fe200078e02ff */
[----:B------:R-:W-:Y:S02]  /*0990*/  SEL R12, R3, R9, !P0 ;  /* 0x00000009030c7207 */ /* 0x000fe40004000000 */
[----:B------:R-:W-:Y:S01]  /*09a0*/  ISETP.GE.U32.AND P5, PT, R21, R2, PT ;  /* 0x000000021500720c */ /* 0x000fe20003fa6070 */
[----:B------:R-:W-:Y:S01]  /*09b0*/  IMAD.HI R2, R24, 0x66666667, RZ ;  /* 0x6666666718027827 */ /* 0x000fe200078e02ff */
[----:B------:R-:W-:Y:S02]  /*09c0*/  SHF.R.U32.HI R3, RZ, 0x1f, R0 ;  /* 0x0000001fff037819 */ /* 0x000fe40000011600 */
[----:B------:R-:W-:Y:S01]  /*09d0*/  SHF.R.U32.HI R11, RZ, 0x1f, R6 ;  /* 0x0000001fff0b7819 */ /* 0x000fe20000011606 */
[----:B------:R-:W-:Y:S01]  /*09e0*/  IMAD.HI R10, R12, 0x66666667, RZ ;  /* 0x666666670c0a7827 */ /* 0x000fe200078e02ff */
[----:B------:R-:W-:-:S02]  /*09f0*/  LEA.HI.SX32 R5, R0, R3, 0x19 ;  /* 0x0000000300057211 */ /* 0x000fc400078fcaff */
[----:B------:R-:W-:Y:S01]  /*0a00*/  SHF.R.U32.HI R3, RZ, 0x1f, R8 ;  /* 0x0000001fff037819 */ /* 0x000fe20000011608 */
[----:B------:R-:W-:Y:S01]  /*0a10*/  IMAD.HI R0, R33, 0x66666667, RZ ;  /* 0x6666666721007827 */ /* 0x000fe200078e02ff */
[----:B------:R-:W-:Y:S02]  /*0a20*/  SHF.R.U32.HI R9, RZ, 0x1f, R2 ;  /* 0x0000001fff097819 */ /* 0x000fe40000011602 */
[----:B------:R-:W-:Y:S01]  /*0a30*/  LEA.HI.SX32 R13, R8, R3, 0x19 ;  /* 0x00000003080d7211 */ /* 0x000fe200078fcaff */
[----:B------:R-:W-:Y:S01]  /*0a40*/  IMAD R18, R5, -0x140, R18 ;  /* 0xfffffec005127824 */ /* 0x000fe200078e0212 */
[----:B------:R-:W-:Y:S01]  /*0a50*/  LEA.HI.SX32 R9, R2, R9, 0x19 ;  /* 0x0000000902097211 */ /* 0x000fe200078fcaff */
[----:B------:R-:W-:Y:S01]  /*0a60*/  IMAD.HI R2, R16, 0x66666667, RZ ;  /* 0x6666666710027827 */ /* 0x000fe200078e02ff */
[----:B------:R-:W-:Y:S02]  /*0a70*/  SHF.R.U32.HI R3, RZ, 0x1f, R0 ;  /* 0x0000001fff037819 */ /* 0x000fe40000011600 */
[----:B------:R-:W-:Y:S01]  /*0a80*/  LEA.HI.SX32 R11, R6, R11, 0x19 ;  /* 0x0000000b060b7211 */ /* 0x000fe200078fcaff */
[----:B------:R-:W-:Y:S01]  /*0a90*/  IMAD R24, R9, -0x140, R24 ;  /* 0xfffffec009187824 */ /* 0x000fe200078e0218 */
[----:B------:R-:W-:Y:S01]  /*0aa0*/  LEA.HI.SX32 R0, R0, R3, 0x19 ;  /* 0x0000000300007211 */ /* 0x000fe200078fcaff */
[----:B------:R-:W-:Y:S01]  /*0ab0*/  IMAD.HI R6, R26, 0x66666667, RZ ;  /* 0x666666671a067827 */ /* 0x000fe200078e02ff */
[----:B------:R-:W-:-:S02]  /*0ac0*/  SHF.R.U32.HI R15, RZ, 0x1f, R2 ;  /* 0x0000001fff0f7819 */ /* 0x000fc40000011602 */
[----:B------:R-:W-:Y:S01]  /*0ad0*/  SHF.R.U32.HI R19, RZ, 0x1f, R10 ;  /* 0x0000001fff137819 */ /* 0x000fe2000001160a */
[----:B------:R-:W-:Y:S01]  /*0ae0*/  IMAD R36, R11, -0x140, R36 ;  /* 0xfffffec00b247824 */ /* 0x000fe200078e0224 */
[----:B------:R-:W-:Y:S01]  /*0af0*/  LEA.HI.SX32 R15, R2, R15, 0x19 ;  /* 0x0000000f020f7211 */ /* 0x000fe200078fcaff */
[----:B------:R-:W-:Y:S01]  /*0b00*/  IMAD R33, R0, -0x140, R33 ;  /* 0xfffffec000217824 */ /* 0x000fe200078e0221 */
[----:B------:R-:W-:Y:S01]  /*0b10*/  PRMT R0, R18, 0x9910, RZ ;  /* 0x0000991012007816 */ /* 0x000fe200000000ff */
[----:B------:R-:W-:Y:S01]  /*0b20*/  IMAD R20, R13, -0x140, R20 ;  /* 0xfffffec00d147824 */ /* 0x000fe200078e0214 */
[----:B------:R-:W-:Y:S01]  /*0b30*/  PRMT R2, R24, 0x9910, RZ ;  /* 0x0000991018027816 */ /* 0x000fe200000000ff */
[----:B------:R-:W-:Y:S01]  /*0b40*/  IMAD R16, R15, -0x140, R16 ;  /* 0xfffffec00f107824 */ /* 0x000fe200078e0210 */
[----:B------:R-:W-:Y:S01]  /*0b50*/  PRMT R5, R36, 0x9910, RZ ;  /* 0x0000991024057816 */ /* 0x000fe200000000ff */
[----:B------:R-:W-:Y:S01]  /*0b60*/  IMAD R9, R0, 0x6667, RZ ;  /* 0x0000666700097824 */ /* 0x000fe200078e02ff */
[----:B------:R-:W-:Y:S01]  /*0b70*/  LEA.HI.SX32 R3, R10, R19, 0x19 ;  /* 0x000000130a037211 */ /* 0x000fe200078fcaff */
[----:B------:R-:W-:Y:S01]  /*0b80*/  IMAD R10, R2, 0x6667, RZ ;  /* 0x00006667020a7824 */ /* 0x000fe200078e02ff */
[----:B------:R-:W-:Y:S01]  /*0b90*/  SHF.R.U32.HI R17, RZ, 0x1f, R6 ;  /* 0x0000001fff117819 */ /* 0x000fe20000011606 */
[----:B------:R-:W-:Y:S01]  /*0ba0*/  IMAD R11, R5, 0x6667, RZ ;  /* 0x00006667050b7824 */ /* 0x000fe200078e02ff */
[----:B------:R-:W-:Y:S01]  /*0bb0*/  SHF.R.S32.HI R0, RZ, 0x10, R9 ;  /* 0x00000010ff007819 */ /* 0x000fe20000011409 */
[----:B------:R-:W-:Y:S01]  /*0bc0*/  IMAD R12, R3, -0x140, R12 ;  /* 0xfffffec0030c7824 */ /* 0x000fe200078e020c */
[----:B------:R-:W-:Y:S01]  /*0bd0*/  LEA.HI.SX32 R17, R6, R17, 0x19 ;  /* 0x0000001106117211 */ /* 0x000fe200078fcaff */
[----:B------:R-:W-:Y:S01]  /*0be0*/  IMAD.MOV.U32 R19, RZ, RZ, RZ ;  /* 0x000000ffff137224 */ /* 0x000fe200078e00ff */
[----:B------:R-:W-:-:S02]  /*0bf0*/  PRMT R6, R20, 0x9910, RZ ;  /* 0x0000991014067816 */ /* 0x000fc400000000ff */
[----:B------:R-:W-:Y:S01]  /*0c00*/  SHF.R.S32.HI R2, RZ, 0x10, R10 ;  /* 0x00000010ff027819 */ /* 0x000fe2000001140a */
[----:B------:R-:W-:Y:S01]  /*0c10*/  IMAD R26, R17, -0x140, R26 ;  /* 0xfffffec0111a7824 */ /* 0x000fe200078e021a */
[----:B------:R-:W-:Y:S01]  /*0c20*/  SHF.R.S32.HI R3, RZ, 0x10, R11 ;  /* 0x00000010ff037819 */ /* 0x000fe2000001140b */
[----:B------:R-:W-:Y:S01]  /*0c30*/  IMAD R13, R6, 0x6667, RZ ;  /* 0x00006667060d7824 */ /* 0x000fe200078e02ff */
[----:B------:R-:W-:Y:S02]  /*0c40*/  LOP3.LUT R0, R0, 0xffff, RZ, 0xc0, !PT ;  /* 0x0000ffff00007812 */ /* 0x000fe400078ec0ff */
[----:B------:R-:W-:Y:S02]  /*0c50*/  LOP3.LUT R2, R2, 0xffff, RZ, 0xc0, !PT ;  /* 0x0000ffff02027812 */ /* 0x000fe400078ec0ff */
[----:B------:R-:W-:Y:S02]  /*0c60*/  LOP3.LUT R6, R3, 0xffff, RZ, 0xc0, !PT ;  /* 0x0000ffff03067812 */ /* 0x000fe400078ec0ff */
[----:B------:R-:W-:-:S02]  /*0c70*/  SHF.R.U32.HI R0, RZ, 0xf, R0 ;  /* 0x0000000fff007819 */ /* 0x000fc40000011600 */
[----:B------:R-:W-:Y:S02]  /*0c80*/  SHF.R.U32.HI R3, RZ, 0xf, R2 ;  /* 0x0000000fff037819 */ /* 0x000fe40000011602 */
[----:B------:R-:W-:Y:S02]  /*0c90*/  SHF.R.U32.HI R6, RZ, 0xf, R6 ;  /* 0x0000000fff067819 */ /* 0x000fe40000011606 */
[----:B------:R-:W-:Y:S02]  /*0ca0*/  LEA.HI.SX32 R2, R9, R0, 0xe ;  /* 0x0000000009027211 */ /* 0x000fe400078f72ff */
[----:B------:R-:W-:Y:S02]  /*0cb0*/  LEA.HI.SX32 R0, R10, R3, 0xe ;  /* 0x000000030a007211 */ /* 0x000fe400078f72ff */
[----:B------:R-:W-:Y:S02]  /*0cc0*/  PRMT R3, R33, 0x9910, RZ ;  /* 0x0000991021037816 */ /* 0x000fe400000000ff */
[----:B------:R-:W-:-:S02]  /*0cd0*/  LEA.HI.SX32 R6, R11, R6, 0xe ;  /* 0x000000060b067211 */ /* 0x000fc400078f72ff */
[----:B------:R-:W-:Y:S01]  /*0ce0*/  PRMT R11, R26, 0x9910, RZ ;  /* 0x000099101a0b7816 */ /* 0x000fe200000000ff */
[----:B------:R-:W-:Y:S01]  /*0cf0*/  IMAD R10, R3, 0x6667, RZ ;  /* 0x00006667030a7824 */ /* 0x000fe200078e02ff */
[----:B------:R-:W-:Y:S02]  /*0d00*/  PRMT R9, R16, 0x9910, RZ ;  /* 0x0000991010097816 */ /* 0x000fe400000000ff */
[----:B------:R-:W-:Y:S01]  /*0d10*/  ISETP.NE.AND P1, PT, RZ, c[0x0][0x194], PT ;  /* 0x00006500ff007a0c */ /* 0x000fe20003f25270 */
[----:B------:R-:W-:Y:S01]  /*0d20*/  IMAD R22, R11, 0x6667, RZ ;  /* 0x000066670b167824 */ /* 0x000fe200078e02ff */
[----:B------:R-:W-:Y:S01]  /*0d30*/  SHF.R.S32.HI R3, RZ, 0x10, R10 ;  /* 0x00000010ff037819 */ /* 0x000fe2000001140a */
[----:B------:R-:W-:Y:S01]  /*0d40*/  IMAD R14, R9, 0x6667, RZ ;  /* 0x00006667090e7824 */ /* 0x000fe200078e02ff */
[----:B------:R-:W-:Y:S02]  /*0d50*/  @!P6 IADD3 R7, R7, 0x1, RZ ;  /* 0x000000010707e810 */ /* 0x000fe40007ffe0ff */
[----:B------:R-:W-:-:S02]  /*0d60*/  SHF.R.S32.HI R9, RZ, 0x10, R22 ;  /* 0x00000010ff097819 */ /* 0x000fc40000011416 */
[----:B------:R-:W-:Y:S02]  /*0d70*/  LOP3.LUT R17, R3, 0xffff, RZ, 0xc0, !PT ;  /* 0x0000ffff03117812 */ /* 0x000fe400078ec0ff */
[----:B------:R-:W-:Y:S02]  /*0d80*/  SHF.R.S32.HI R5, RZ, 0x10, R13 ;  /* 0x00000010ff057819 */ /* 0x000fe4000001140d */
[----:B------:R-:W-:Y:S02]  /*0d90*/  LOP3.LUT R9, R9, 0xffff, RZ, 0xc0, !PT ;  /* 0x0000ffff09097812 */ /* 0x000fe400078ec0ff */
[----:B------:R-:W-:Y:S02]  /*0da0*/  SHF.R.U32.HI R17, RZ, 0xf, R17 ;  /* 0x0000000fff117819 */ /* 0x000fe40000011611 */
[----:B------:R-:W-:Y:S02]  /*0db0*/  @P5 IADD3 R7, R7, 0x1, RZ ;  /* 0x0000000107075810 */ /* 0x000fe40007ffe0ff */
[----:B------:R-:W-:-:S02]  /*0dc0*/  LOP3.LUT R5, R5, 0xffff, RZ, 0xc0, !PT ;  /* 0x0000ffff05057812 */ /* 0x000fc400078ec0ff */
[----:B------:R-:W-:Y:S01]  /*0dd0*/  SHF.R.U32.HI R9, RZ, 0xf, R9 ;  /* 0x0000000fff097819 */ /* 0x000fe20000011609 */
[----:B------:R-:W-:Y:S01]  /*0de0*/  @!P2 IMAD.MOV R7, RZ, RZ, -R7 ;  /* 0x000000ffff07a224 */ /* 0x000fe200078e0a07 */
[----:B------:R-:W-:Y:S02]  /*0df0*/  SHF.R.S32.HI R3, RZ, 0x10, R14 ;  /* 0x00000010ff037819 */ /* 0x000fe4000001140e */
[----:B------:R-:W-:Y:S02]  /*0e00*/  LEA.HI.SX32 R17, R10, R17, 0xe ;  /* 0x000000110a117211 */ /* 0x000fe400078f72ff */
[----:B------:R-:W-:Y:S02]  /*0e10*/  PRMT R10, R0, 0x9910, RZ ;  /* 0x00009910000a7816 */ /* 0x000fe400000000ff */
[----:B------:R-:W-:Y:S02]  /*0e20*/  SHF.R.U32.HI R8, RZ, 0xf, R5 ;  /* 0x0000000fff087819 */ /* 0x000fe40000011605 */
[----:B------:R-:W-:-:S02]  /*0e30*/  LEA.HI.SX32 R0, R22, R9, 0xe ;  /* 0x0000000916007211 */ /* 0x000fc400078f72ff */
[----:B------:R-:W-:Y:S02]  /*0e40*/  @!P1 LOP3.LUT R7, RZ, c[0x0][0x194], RZ, 0x33, !PT ;  /* 0x00006500ff079a12 */ /* 0x000fe400078e33ff */
[----:B------:R-:W-:Y:S02]  /*0e50*/  LOP3.LUT R3, R3, 0xffff, RZ, 0xc0, !PT ;  /* 0x0000ffff03037812 */ /* 0x000fe400078ec0ff */
[----:B------:R-:W-:Y:S02]  /*0e60*/  PRMT R22, R6, 0x9910, RZ ;  /* 0x0000991006167816 */ /* 0x000fe400000000ff */
[----:B------:R-:W-:Y:S02]  /*0e70*/  PRMT R2, R2, 0x9910, RZ ;  /* 0x0000991002027816 */ /* 0x000fe400000000ff */
[----:B------:R-:W-:Y:S02]  /*0e80*/  ISETP.GE.AND P0, PT, R4, c[0x0][0x1a0], PT ;  /* 0x0000680004007a0c */ /* 0x000fe40003f06270 */
[----:B------:R-:W-:-:S02]  /*0e90*/  PRMT R9, R12, 0x9910, RZ ;  /* 0x000099100c097816 */ /* 0x000fc400000000ff */
[----:B------:R-:W-:Y:S01]  /*0ea0*/  LEA.HI.SX32 R8, R13, R8, 0xe ;  /* 0x000000080d087211 */ /* 0x000fe200078f72ff */
[C---:B------:R-:W-:Y:S01]  /*0eb0*/  IMAD R32, R7.reuse, 0x20, R22 ;  /* 0x0000002007207824 */ /* 0x040fe200078e0216 */
[----:B------:R-:W-:Y:S02]  /*0ec0*/  SHF.R.U32.HI R13, RZ, 0xf, R3 ;  /* 0x0000000fff0d7819 */ /* 0x000fe40000011603 */
[----:B------:R-:W-:Y:S02]  /*0ed0*/  MOV R5, 0x4 ;  /* 0x0000000400057802 */ /* 0x000fe40000000f00 */
[C---:B------:R-:W-:Y:S02]  /*0ee0*/  LEA R28, R7.reuse, R2, 0x5 ;  /* 0x00000002071c7211 */ /* 0x040fe400078e28ff */
[----:B------:R-:W-:Y:S02]  /*0ef0*/  MOV R22, R9 ;  /* 0x0000000900167202 */ /* 0x000fe40000000f00 */
[----:B------:R-:W-:Y:S01]  /*0f00*/  LEA.HI.SX32 R13, R14, R13, 0xe ;  /* 0x0000000d0e0d7211 */ /* 0x000fe200078f72ff */
[----:B------:R-:W-:-:S02]  /*0f10*/  IMAD R14, R7, 0x20, R10 ;  /* 0x00000020070e7824 */ /* 0x000fc400078e020a */
[----:B------:R-:W-:-:S04]  /*0f20*/  IMAD.WIDE R10, R28, R5, c[0x0][0x170] ;  /* 0x00005c001c0a7625 */ /* 0x000fc800078e0205 */
[----:B------:R-:W-:Y:S01]  /*0f30*/  IMAD R22, R22, 0x6667, RZ ;  /* 0x0000666716167824 */ /* 0x000fe200078e02ff */
[----:B------:R0:W2:Y:S01]  /*0f40*/  @!P0 LDG.E.EL R31, [R10.64] ;  /* 0x000000060a1f8981 */ /* 0x0000a2000c2e1900 */
[----:B------:R-:W-:Y:S01]  /*0f50*/  IMAD.WIDE R2, R28, R5, c[0x0][0x168] ;  /* 0x00005a001c027625 */ /* 0x000fe200078e0205 */
[----:B------:R-:W-:-:S03]  /*0f60*/  MOV R6, RZ ;  /* 0x000000ff00067202 */ /* 0x000fc60000000f00 */
[CC--:B------:R-:W-:Y:S01]  /*0f70*/  IMAD.WIDE R28, R14.reuse, R5.reuse, c[0x0][0x168] ;  /* 0x00005a000e1c7625 */ /* 0x0c0fe200078e0205 */
[----:B------:R-:W-:Y:S01]  /*0f80*/  MOV R23, RZ ;  /* 0x000000ff00177202 */ /* 0x000fe20000000f00 */
[----:B------:R1:W3:Y:S02]  /*0f90*/  @!P0 LDG.E.EL R19, [R2.64] ;  /* 0x0000000602138981 */ /* 0x0002e4000c2e1900 */
[-C--:B------:R-:W-:Y:S01]  /*0fa0*/  IMAD.WIDE R14, R14, R5.reuse, c[0x0][0x170] ;  /* 0x00005c000e0e7625 */ /* 0x080fe200078e0205 */
[----:B0-----:R-:W-:Y:S02]  /*0fb0*/  SHF.R.S32.HI R11, RZ, 0x10, R22 ;  /* 0x00000010ff0b7819 */ /* 0x001fe40000011416 */
[----:B------:R-:W-:Y:S01]  /*0fc0*/  PRMT R10, R8, 0x9910, RZ ;  /* 0x00009910080a7816 */ /* 0x000fe200000000ff */
[----:B------:R-:W-:Y:S01]  /*0fd0*/  IMAD.MOV.U32 R21, RZ, RZ, RZ ;  /* 0x000000ffff157224 */ /* 0x000fe200078e00ff */
[----:B------:R-:W-:Y:S01]  /*0fe0*/  LOP3.LUT R11, R11, 0xffff, RZ, 0xc0, !PT ;  /* 0x0000ffff0b0b7812 */ /* 0x000fe200078ec0ff */
[----:B------:R0:W4:Y:S01]  /*0ff0*/  @!P0 LDG.E.EL R6, [R14.64] ;  /* 0x000000060e068981 */ /* 0x000122000c2e1900 */
[----:B------:R-:W-:-:S03]  /*1000*/  IMAD.WIDE R8, R32, R5, c[0x0][0x170] ;  /* 0x00005c0020087625 */ /* 0x000fc600078e0205 */
[----:B------:R5:W2:Y:S01]  /*1010*/  @!P0 LDG.E.EL R23, [R28.64] ;  /* 0x000000061c178981 */ /* 0x000aa2000c2e1900 */
[----:B-1----:R-:W-:-:S03]  /*1020*/  IMAD.WIDE R2, R32, R5, c[0x0][0x168] ;  /* 0x00005a0020027625 */ /* 0x002fc600078e0205 */
[----:B------:R1:W2:Y:S01]  /*1030*/  @!P0 LDG.E.EL R21, [R8.64] ;  /* 0x0000000608158981 */ /* 0x0002a2000c2e1900 */
[----:B0-----:R-:W-:Y:S02]  /*1040*/  PRMT R14, R17, 0x9910, RZ ;  /* 0x00009910110e7816 */ /* 0x001fe400000000ff */
[----:B------:R-:W-:Y:S01]  /*1050*/  SHF.R.U32.HI R15, RZ, 0xf, R11 ;  /* 0x0000000fff0f7819 */ /* 0x000fe2000001160b */
[----:B------:R0:W2:Y:S01]  /*1060*/  @!P0 LDG.E.EL R30, [R2.64] ;  /* 0x00000006021e8981 */ /* 0x0000a2000c2e1900 */
[C---:B-----5:R-:W-:Y:S02]  /*1070*/  LEA R28, R7.reuse, R10, 0x5 ;  /* 0x0000000a071c7211 */ /* 0x060fe400078e28ff */
[----:B------:R-:W-:Y:S02]  /*1080*/  LEA R14, R7, R14, 0x5 ;  /* 0x0000000e070e7211 */ /* 0x000fe400078e28ff */
[----:B------:R-:W-:Y:S02]  /*1090*/  LEA.HI.SX32 R15, R22, R15, 0xe ;  /* 0x0000000f160f7211 */ /* 0x000fe400078f72ff */
[----:B------:R-:W-:Y:S01]  /*10a0*/  PRMT R22, R13, 0x9910, RZ ;  /* 0x000099100d167816 */ /* 0x000fe200000000ff */
[----:B-1----:R-:W-:Y:S01]  /*10b0*/  IMAD.WIDE R8, R14, R5, c[0x0][0x168] ;  /* 0x00005a000e087625 */ /* 0x002fe200078e0205 */
[----:B------:R-:W-:-:S03]  /*10c0*/  PRMT R0, R0, 0x9910, RZ ;  /* 0x0000991000007816 */ /* 0x000fc600000000ff */
[CC--:B0-----:R-:W-:Y:S01]  /*10d0*/  IMAD.WIDE R2, R28.reuse, R5.reuse, c[0x0][0x170] ;  /* 0x00005c001c027625 */ /* 0x0c1fe200078e0205 */
[----:B------:R0:W5:Y:S03]  /*10e0*/  @!P0 LDG.E.EL R37, [R8.64] ;  /* 0x0000000608258981 */ /* 0x000166000c2e1900 */
[-C--:B------:R-:W-:Y:S01]  /*10f0*/  IMAD.WIDE R10, R28, R5.reuse, c[0x0][0x168] ;  /* 0x00005a001c0a7625 */ /* 0x080fe200078e0205 */
[----:B------:R-:W-:Y:S01]  /*1100*/  PRMT R28, R15, 0x9910, RZ ;  /* 0x000099100f1c7816 */ /* 0x000fe200000000ff */
[----:B------:R1:W2:Y:S02]  /*1110*/  @!P0 LDG.E.EL R27, [R2.64] ;  /* 0x00000006021b8981 */ /* 0x0002a4000c2e1900 */
[C---:B------:R-:W-:Y:S01]  /*1120*/  IMAD R13, R7.reuse, 0x20, R22 ;  /* 0x00000020070d7824 */ /* 0x040fe200078e0216 */
[----:B------:R-:W-:Y:S01]  /*1130*/  MOV R32, RZ ;  /* 0x000000ff00207202 */ /* 0x000fe20000000f00 */
[----:B------:R-:W-:Y:S01]  /*1140*/  IMAD R0, R7, 0x20, R0 ;  /* 0x0000002007007824 */ /* 0x000fe200078e0200 */
[----:B------:R1:W2:Y:S01]  /*1150*/  @!P0 LDG.E.EL R35, [R10.64] ;  /* 0x000000060a238981 */ /* 0x0002a2000c2e1900 */
[----:B0-----:R-:W-:-:S04]  /*1160*/  IMAD.WIDE R8, R13, R5, c[0x0][0x168] ;  /* 0x00005a000d087625 */ /* 0x001fc800078e0205 */
[-C--:B-1----:R-:W-:Y:S01]  /*1170*/  IMAD.WIDE R2, R14, R5.reuse, c[0x0][0x170] ;  /* 0x00005c000e027625 */ /* 0x082fe200078e0205 */
[----:B------:R-:W-:Y:S01]  /*1180*/  LEA R14, R7, R28, 0x5 ;  /* 0x0000001c070e7211 */ /* 0x000fe200078e28ff */
[----:B------:R0:W2:Y:S01]  /*1190*/  @!P0 LDG.E.EL R34, [R8.64] ;  /* 0x0000000608228981 */ /* 0x0000a2000c2e1900 */
[----:B------:R-:W-:Y:S01]  /*11a0*/  MOV R22, RZ ;  /* 0x000000ff00167202 */ /* 0x000fe20000000f00 */
[----:B------:R-:W-:Y:S02]  /*11b0*/  IMAD.MOV.U32 R25, RZ, RZ, RZ ;  /* 0x000000ffff197224 */ /* 0x000fe400078e00ff */
[----:B------:R1:W2:Y:S01]  /*11c0*/  @!P0 LDG.E.EL R32, [R2.64] ;  /* 0x0000000602208981 */ /* 0x0002a2000c2e1900 */
[----:B------:R-:W-:-:S04]  /*11d0*/  IMAD.WIDE R10, R13, R5, c[0x0][0x170] ;  /* 0x00005c000d0a7625 */ /* 0x000fc800078e0205 */
[-C--:B------:R-:W-:Y:S01]  /*11e0*/  IMAD.WIDE R28, R14, R5.reuse, c[0x0][0x168] ;  /* 0x00005a000e1c7625 */ /* 0x080fe200078e0205 */
[----:B------:R1:W2:Y:S03]  /*11f0*/  @!P0 LDG.E.EL R22, [R10.64] ;  /* 0x000000060a168981 */ /* 0x0002a6000c2e1900 */
[----:B0-----:R-:W-:Y:S01]  /*1200*/  IMAD.WIDE R8, R0, R5, c[0x0][0x168] ;  /* 0x00005a0000087625 */ /* 0x001fe200078e0205 */
[----:B-1----:R-:W-:-:S03]  /*1210*/  MOV R3, 0x2 ;  /* 0x0000000200037802 */ /* 0x002fc60000000f00 */
[----:B------:R-:W-:Y:S01]  /*1220*/  IMAD.MOV.U32 R2, RZ, RZ, RZ ;  /* 0x000000ffff027224 */ /* 0x000fe200078e00ff */
[----:B------:R0:W2:Y:S01]  /*1230*/  @!P0 LDG.E.EL R25, [R8.64] ;  /* 0x0000000608198981 */ /* 0x0000a2000c2e1900 */
[----:B------:R-:W-:Y:S01]  /*1240*/  IMAD.WIDE R14, R14, R5, c[0x0][0x170] ;  /* 0x00005c000e0e7625 */ /* 0x000fe200078e0205 */
[----:B------:R-:W-:-:S04]  /*1250*/  CS2R R10, SRZ ;  /* 0x00000000000a7805 */ /* 0x000fc8000001ff00 */
[----:B------:R1:W2:Y:S01]  /*1260*/  @!P0 LDG.E.EL R2, [R14.64] ;  /* 0x000000060e028981 */ /* 0x0002a2000c2e1900 */
[----:B0-----:R-:W-:Y:S01]  /*1270*/  CS2R R8, SRZ ;  /* 0x0000000000087805 */ /* 0x001fe2000001ff00 */
[----:B------:R-:W-:Y:S01]  /*1280*/  MOV R17, RZ ;  /* 0x000000ff00117202 */ /* 0x000fe20000000f00 */
[----:B-1----:R-:W-:-:S05]  /*1290*/  IMAD.WIDE R14, R4, R3, c[0x0][0x160] ;  /* 0x00005800040e7625 */ /* 0x002fca00078e0203 */
[----:B------:R0:W2:Y:S04]  /*12a0*/  @!P0 LDG.E.EL R17, [R28.64] ;  /* 0x000000061c118981 */ /* 0x0000a8000c2e1900 */
[----:B------:R1:W2:Y:S01]  /*12b0*/  @!P0 LDG.E.EL.128 R8, [R14.64] ;  /* 0x000000060e088981 */ /* 0x0002a2000c2e1d00 */
[----:B------:R-:W-:Y:S01]  /*12c0*/  PRMT R7, RZ, 0x7610, R7 ;  /* 0x00007610ff077816 */ /* 0x000fe20000000007 */
[----:B0-----:R-:W-:Y:S01]  /*12d0*/  IMAD.WIDE R28, R0, R5, c[0x0][0x170] ;  /* 0x00005c00001c7625 */ /* 0x001fe200078e0205 */
[----:B------:R-:W-:-:S03]  /*12e0*/  PRMT R5, RZ, 0x7610, R5 ;  /* 0x00007610ff057816 */ /* 0x000fc60000000005 */
[----:B-1----:R-:W-:-:S04]  /*12f0*/  IMAD.WIDE R14, R12, R3, c[0x0][0x178] ;  /* 0x00005e000c0e7625 */ /* 0x002fc800078e0203 */
[----:B------:R-:W-:Y:S01]  /*1300*/  IMAD.WIDE R12, R12, R3, c[0x0][0x180] ;  /* 0x000060000c0c7625 */ /* 0x000fe200078e0203 */
[----:B------:R0:W3:Y:S04]  /*1310*/  @!P0 LDG.E.EL.U16 R5, [R14.64] ;  /* 0x000000060e058981 */ /* 0x0000e8000c2e1500 */
[----:B------:R2:W3:Y:S01]  /*1320*/  @!P0 LDG.E.EL.U16 R7, [R12.64] ;  /* 0x000000060c078981 */ /* 0x0004e2000c2e1500 */
[----:B------:R-:W-:-:S06]  /*1330*/  IMAD.MOV.U32 R0, RZ, RZ, RZ ;  /* 0x000000ffff007224 */ /* 0x000fcc00078e00ff */
[----:B------:R1:W3:Y:S01]  /*1340*/  @!P0 LDG.E.EL R0, [R28.64] ;  /* 0x000000061c008981 */ /* 0x0002e2000c2e1900 */
[----:B------:R-:W-:-:S04]  /*1350*/  UIMAD UR4, UR4, UR5, URZ ;  /* 0x00000005040472a4 */ /* 0x000fc8000f8e023f */
[----:B------:R-:W-:Y:S01]  /*1360*/  UIMAD UR4, UR4, 0xa, URZ ;  /* 0x0000000a040478a4 */ /* 0x000fe2000f8e023f */
[----:B0-----:R-:W-:-:S04]  /*1370*/  IMAD.WIDE R14, R26, R3, c[0x0][0x178] ;  /* 0x00005e001a0e7625 */ /* 0x001fc800078e0203 */
[----:B--2---:R-:W-:-:S05]  /*1380*/  HADD2.F32 R12, -RZ, R11.H1_H1 ;  /* 0x3000000bff0c7230 */ /* 0x004fca0000004100 */
[----:B------:R-:W-:Y:S01]  /*1390*/  FADD R12, R12, -R17 ;  /* 0x800000110c0c7221 */ /* 0x000fe20000000000 */
[----:B------:R-:W-:-:S04]  /*13a0*/  I2FP.F32.S32 R17, UR4 ;  /* 0x0000000400117c45 */ /* 0x000fc80008201400 */
[----:B------:R-:W-:-:S04]  /*13b0*/  FSETP.GEU.AND P1, PT, R17, RZ, PT ;  /* 0x000000ff1100720b */ /* 0x000fc80003f2e000 */
[----:B-1----:R-:W-:-:S04]  /*13c0*/  FSEL R28, R17, RZ, P1 ;  /* 0x000000ff111c7208 */ /* 0x002fc80000800000 */
[C---:B------:R-:W-:Y:S02]  /*13d0*/  FSETP.GT.AND P1, PT, |R28|.reuse, 8.50705917302346158658e+37, PT ;  /* 0x7e8000001c00780b */ /* 0x040fe40003f24200 */
[----:B------:R-:W-:-:S11]  /*13e0*/  FSETP.GEU.AND P2, PT, |R28|, 1.175494350822287508e-38, PT ;  /* 0x008000001c00780b */ /* 0x000fd60003f4e200 */
[----:B------:R-:W-:-:S04]  /*13f0*/  @P1 FMUL R28, R28, 0.25 ;  /* 0x3e8000001c1c1820 */ /* 0x000fc80000400000 */
[----:B------:R-:W-:-:S04]  /*1400*/  @!P2 FMUL R28, R28, 16777216 ;  /* 0x4b8000001c1ca820 */ /* 0x000fc80000400000 */
[----:B------:R-:W0:Y:S01]  /*1410*/  MUFU.RCP R13, R28 ;  /* 0x0000001c000d7308 */ /* 0x000e220000001000 */
[----:B------:R-:W-:-:S04]  /*1420*/  @P1 FMUL R2, R2, 0.25 ;  /* 0x3e80000002021820 */ /* 0x000fc80000400000 */
[----:B------:R-:W-:-:S04]  /*1430*/  @!P2 FMUL R2, R2, 16777216 ;  /* 0x4b8000000202a820 */ /* 0x000fc80000400000 */
[----:B0-----:R-:W-:-:S04]  /*1440*/  FFMA R29, R13, R2, 9.9999997473787516356e-06 ;  /* 0x3727c5ac0d1d7423 */ /* 0x001fc80000000002 */
[----:B------:R-:W0:Y:S01]  /*1450*/  MUFU.RSQ R17, R29 ;  /* 0x0000001d00117308 */ /* 0x000e220000001400 */
[----:B---3--:R-:W-:Y:S01]  /*1460*/  HADD2.F32 R5, -RZ, R5.H0_H0 ;  /* 0x20000005ff057230 */ /* 0x008fe20000004100 */
[----:B------:R-:W-:Y:S01]  /*1470*/  PRMT R2, RZ, 0x7610, R2 ;  /* 0x00007610ff027816 */ /* 0x000fe20000000002 */
[----:B0-----:R-:W-:Y:S01]  /*1480*/  FMUL R17, R17, R12 ;  /* 0x0000000c11117220 */ /* 0x001fe20000400000 */
[----:B------:R-:W-:-:S06]  /*1490*/  PRMT R12, RZ, 0x7610, R12 ;  /* 0x00007610ff0c7816 */ /* 0x000fcc000000000c */
[----:B------:R0:W2:Y:S01]  /*14a0*/  @!P0 LDG.E.EL.U16 R12, [R14.64] ;  /* 0x000000060e0c8981 */ /* 0x0000a2000c2e1500 */
[----:B------:R-:W-:-:S04]  /*14b0*/  IMAD.WIDE R28, R16, R3, c[0x0][0x178] ;  /* 0x00005e00101c7625 */ /* 0x000fc800078e0203 */
[----:B0-----:R-:W-:-:S04]  /*14c0*/  IMAD.WIDE R14, R26, R3, c[0x0][0x180] ;  /* 0x000060001a0e7625 */ /* 0x001fc800078e0203 */
[----:B------:R-:W-:Y:S01]  /*14d0*/  HADD2.F32 R26, -RZ, R7.H0_H0 ;  /* 0x20000007ff1a7230 */ /* 0x000fe20000004100 */
[----:B------:R0:W3:Y:S04]  /*14e0*/  @!P0 LDG.E.EL.U16 R2, [R14.64] ;  /* 0x000000060e028981 */ /* 0x0000e8000c2e1500 */
[--C-:B------:R-:W-:Y:S01]  /*14f0*/  FFMA R7, R5, R17, R26.reuse ;  /* 0x0000001105077223 */ /* 0x100fe2000000001a */
[----:B------:R-:W-:Y:S01]  /*1500*/  PRMT R5, RZ, 0x7610, R5 ;  /* 0x00007610ff057816 */ /* 0x000fe20000000005 */
[----:B------:R-:W-:Y:S01]  /*1510*/  IMAD.WIDE R16, R16, R3, c[0x0][0x180] ;  /* 0x0000600010107625 */ /* 0x000fe200078e0203 */
[----:B------:R-:W-:Y:S01]  /*1520*/  PRMT R26, RZ, 0x7610, R26 ;  /* 0x00007610ff1a7816 */ /* 0x000fe2000000001a */
[----:B------:R-:W-:Y:S01]  /*1530*/  @P1 FMUL R31, R31, 0.25 ;  /* 0x3e8000001f1f1820 */ /* 0x000fe20000400000 */
[----:B----4-:R-:W-:Y:S01]  /*1540*/  @P1 FMUL R6, R6, 0.25 ;  /* 0x3e80000006061820 */ /* 0x010fe20000400000 */
[----:B------:R-:W-:Y:S01]  /*1550*/  @P1 FMUL R21, R21, 0.25 ;  /* 0x3e80000015151820 */ /* 0x000fe20000400000 */
[----:B------:R-:W-:Y:S01]  /*1560*/  @P1 FMUL R27, R27, 0.25 ;  /* 0x3e8000001b1b1820 */ /* 0x000fe20000400000 */
[----:B------:R-:W-:Y:S01]  /*1570*/  @P1 FMUL R32, R32, 0.25 ;  /* 0x3e80000020201820 */ /* 0x000fe20000400000 */
[----:B------:R-:W-:Y:S01]  /*1580*/  @P1 FMUL R22, R22, 0.25 ;  /* 0x3e80000016161820 */ /* 0x000fe20000400000 */
[----:B------:R-:W-:Y:S01]  /*1590*/  @P1 FMUL R0, R0, 0.25 ;  /* 0x3e80000000001820 */ /* 0x000fe20000400000 */
[----:B------:R1:W4:Y:S01]  /*15a0*/  @!P0 LDG.E.EL.U16 R5, [R28.64] ;  /* 0x000000061c058981 */ /* 0x000322000c2e1500 */
[----:B0-----:R-:W-:-:S02]  /*15b0*/  PRMT R15, RZ, 0x7610, R15 ;  /* 0x00007610ff0f7816 */ /* 0x001fc4000000000f */
[----:B------:R-:W-:Y:S01]  /*15c0*/  PRMT R14, RZ, 0x7610, R14 ;  /* 0x00007610ff0e7816 */ /* 0x000fe2000000000e */
[----:B------:R0:W4:Y:S01]  /*15d0*/  @!P0 LDG.E.EL.U16 R26, [R16.64] ;  /* 0x00000006101a8981 */ /* 0x000122000c2e1500 */
[----:B------:R-:W-:Y:S01]  /*15e0*/  @!P2 FMUL R31, R31, 16777216 ;  /* 0x4b8000001f1fa820 */ /* 0x000fe20000400000 */
[----:B------:R-:W-:Y:S01]  /*15f0*/  @!P2 FMUL R6, R6, 16777216 ;  /* 0x4b8000000606a820 */ /* 0x000fe20000400000 */
[----:B------:R-:W-:Y:S01]  /*1600*/  @!P2 FMUL R21, R21, 16777216 ;  /* 0x4b8000001515a820 */ /* 0x000fe20000400000 */
[----:B------:R-:W-:Y:S01]  /*1610*/  @!P2 FMUL R27, R27, 16777216 ;  /* 0x4b8000001b1ba820 */ /* 0x000fe20000400000 */
[CC--:B-1----:R-:W-:Y:S01]  /*1620*/  IMAD.WIDE R28, R33.reuse, R3.reuse, c[0x0][0x178] ;  /* 0x00005e00211c7625 */ /* 0x0c2fe200078e0203 */
[----:B------:R-:W-:Y:S01]  /*1630*/  @!P2 FMUL R32, R32, 16777216 ;  /* 0x4b8000002020a820 */ /* 0x000fe20000400000 */
[----:B------:R-:W-:Y:S02]  /*1640*/  @!P2 FMUL R22, R22, 16777216 ;  /* 0x4b8000001616a820 */ /* 0x000fe40000400000 */
[----:B0-----:R-:W-:Y:S01]  /*1650*/  IMAD.WIDE R16, R33, R3, c[0x0][0x180] ;  /* 0x0000600021107625 */ /* 0x001fe200078e0203 */
[----:B------:R-:W-:Y:S01]  /*1660*/  @!P2 FMUL R0, R0, 16777216 ;  /* 0x4b8000000000a820 */ /* 0x000fe20000400000 */
[----:B------:R0:W4:Y:S01]  /*1670*/  @!P0 LDG.E.EL.U16 R15, [R28.64] ;  /* 0x000000061c0f8981 */ /* 0x000122000c2e1500 */
[C---:B------:R-:W-:Y:S01]  /*1680*/  FFMA R6, R13.reuse, R6, 9.9999997473787516356e-06 ;  /* 0x3727c5ac0d067423 */ /* 0x040fe20000000006 */
[C---:B------:R-:W-:Y:S01]  /*1690*/  FFMA R27, R13.reuse, R27, 9.9999997473787516356e-06 ;  /* 0x3727c5ac0d1b7423 */ /* 0x040fe2000000001b */
[C---:B------:R-:W-:Y:S01]  /*16a0*/  FFMA R0, R13.reuse, R0, 9.9999997473787516356e-06 ;  /* 0x3727c5ac0d007423 */ /* 0x040fe20000000000 */
[----:B------:R1:W4:Y:S01]  /*16b0*/  @!P0 LDG.E.EL.U16 R14, [R16.64] ;  /* 0x00000006100e8981 */ /* 0x000322000c2e1500 */
[----:B------:R-:W-:Y:S01]  /*16c0*/  HADD2.F32 R11, -RZ, R11.H0_H0 ;  /* 0x2000000bff0b7230 */ /* 0x000fe20000004100 */
[C---:B0-----:R-:W-:Y:S01]  /*16d0*/  FFMA R29, R13.reuse, R32, 9.9999997473787516356e-06 ;  /* 0x3727c5ac0d1d7423 */ /* 0x041fe20000000020 */
[C---:B------:R-:W-:Y:S01]  /*16e0*/  FFMA R28, R13.reuse, R22, 9.9999997473787516356e-06 ;  /* 0x3727c5ac0d1c7423 */ /* 0x040fe20000000016 */
[C---:B------:R-:W-:Y:S01]  /*16f0*/  IMAD.WIDE R32, R20.reuse, R3, c[0x0][0x178] ;  /* 0x00005e0014207625 */ /* 0x040fe200078e0203 */
[C---:B-1----:R-:W-:Y:S01]  /*1700*/  FFMA R17, R13.reuse, R31, 9.9999997473787516356e-06 ;  /* 0x3727c5ac0d117423 */ /* 0x042fe2000000001f */
[----:B------:R-:W-:Y:S01]  /*1710*/  FFMA R16, R13, R21, 9.9999997473787516356e-06 ;  /* 0x3727c5ac0d107423 */ /* 0x000fe20000000015 */
[----:B------:R-:W-:Y:S01]  /*1720*/  PRMT R13, RZ, 0x7610, R13 ;  /* 0x00007610ff0d7816 */ /* 0x000fe2000000000d */
[----:B------:R-:W-:Y:S01]  /*1730*/  IMAD.WIDE R20, R20, R3, c[0x0][0x180] ;  /* 0x0000600014147625 */ /* 0x000fe200078e0203 */
[----:B------:R-:W-:-:S04]  /*1740*/  PRMT R22, RZ, 0x7610, R22 ;  /* 0x00007610ff167816 */ /* 0x000fc80000000016 */
[----:B------:R0:W4:Y:S01]  /*1750*/  @!P0 LDG.E.EL.U16 R13, [R32.64] ;  /* 0x00000006200d8981 */ /* 0x000122000c2e1500 */
[----:B------:R-:W-:-:S03]  /*1760*/  PRMT R31, RZ, 0x7610, R31 ;  /* 0x00007610ff1f7816 */ /* 0x000fc6000000001f */
[----:B------:R1:W4:Y:S01]  /*1770*/  @!P0 LDG.E.EL.U16 R22, [R20.64] ;  /* 0x0000000614168981 */ /* 0x000322000c2e1500 */
[----:B0-----:R-:W-:Y:S01]  /*1780*/  FADD R32, R11, -R25 ;  /* 0x800000190b207221 */ /* 0x001fe20000000000 */
[--C-:B------:R-:W-:Y:S02]  /*1790*/  HADD2.F32 R11, -RZ, R10.reuse.H1_H1 ;  /* 0x3000000aff0b7230 */ /* 0x100fe40000004100 */
[----:B------:R-:W-:Y:S02]  /*17a0*/  HADD2.F32 R10, -RZ, R10.H0_H0 ;  /* 0x2000000aff0a7230 */ /* 0x000fe40000004100 */
[----:B-1----:R-:W-:-:S03]  /*17b0*/  IMAD.WIDE R20, R36, R3, c[0x0][0x178] ;  /* 0x00005e0024147625 */ /* 0x002fc600078e0203 */
[----:B-----5:R-:W-:Y:S01]  /*17c0*/  FADD R37, R10, -R37 ;  /* 0x800000250a257221 */ /* 0x020fe20000000000 */
[----:B------:R-:W-:Y:S01]  /*17d0*/  HADD2.F32 R10, -RZ, R9.H1_H1 ;  /* 0x30000009ff0a7230 */ /* 0x000fe20000004100 */
[----:B------:R0:W5:Y:S01]  /*17e0*/  @!P0 LDG.E.EL.U16 R31, [R20.64] ;  /* 0x00000006141f8981 */ /* 0x000162000c2e1500 */
[----:B------:R-:W-:-:S03]  /*17f0*/  FADD R34, R11, -R34 ;  /* 0x800000220b227221 */ /* 0x000fc60000000000 */
[----:B------:R-:W-:Y:S01]  /*1800*/  FADD R35, R10, -R35 ;  /* 0x800000230a237221 */ /* 0x000fe20000000000 */
[----:B------:R-:W-:-:S04]  /*1810*/  IMAD.WIDE R10, R24, R3, c[0x0][0x178] ;  /* 0x00005e00180a7625 */ /* 0x000fc800078e0203 */
[----:B0-----:R-:W-:Y:S01]  /*1820*/  IMAD.WIDE R20, R36, R3, c[0x0][0x180] ;  /* 0x0000600024147625 */ /* 0x001fe200078e0203 */
[----:B------:R-:W-:-:S03]  /*1830*/  PRMT R36, RZ, 0x7610, R36 ;  /* 0x00007610ff247816 */ /* 0x000fc60000000024 */
[----:B------:R-:W-:-:S03]  /*1840*/  IMAD.WIDE R24, R24, R3, c[0x0][0x180] ;  /* 0x0000600018187625 */ /* 0x000fc600078e0203 */
[----:B------:R0:W5:Y:S02]  /*1850*/  @!P0 LDG.E.EL.U16 R36, [R10.64] ;  /* 0x000000060a248981 */ /* 0x000164000c2e1500 */
[----:B0-----:R-:W-:-:S06]  /*1860*/  PRMT R10, RZ, 0x7610, R10 ;  /* 0x00007610ff0a7816 */ /* 0x001fcc000000000a */
[----:B------:R0:W5:Y:S01]  /*1870*/  @!P0 LDG.E.EL.U16 R10, [R24.64] ;  /* 0x00000006180a8981 */ /* 0x000162000c2e1500 */
[----:B------:R-:W-:Y:S01]  /*1880*/  PRMT R33, RZ, 0x7610, R33 ;  /* 0x00007610ff217816 */ /* 0x000fe20000000021 */
[----:B------:R-:W-:-:S05]  /*1890*/  HADD2.F32 R9, -RZ, R9.H0_H0 ;  /* 0x20000009ff097230 */ /* 0x000fca0000004100 */
[----:B------:R-:W-:Y:S01]  /*18a0*/  FADD R30, R9, -R30 ;  /* 0x8000001e091e7221 */ /* 0x000fe20000000000 */
[----:B------:R1:W5:Y:S01]  /*18b0*/  @!P0 LDG.E.EL.U16 R33, [R20.64] ;  /* 0x0000000614218981 */ /* 0x000362000c2e1500 */
[----:B------:R-:W-:Y:S02]  /*18c0*/  PRMT R9, RZ, 0x7610, R9 ;  /* 0x00007610ff097816 */ /* 0x000fe40000000009 */
[----:B------:R-:W-:Y:S01]  /*18d0*/  PRMT R11, RZ, 0x7610, R11 ;  /* 0x00007610ff0b7816 */ /* 0x000fe2000000000b */
[----:B-1----:R-:W-:-:S05]  /*18e0*/  IMAD.WIDE R20, R18, R3, c[0x0][0x178] ;  /* 0x00005e0012147625 */ /* 0x002fca00078e0203 */
[----:B------:R1:W5:Y:S02]  /*18f0*/  @!P0 LDG.E.EL.U16 R9, [R20.64] ;  /* 0x0000000614098981 */ /* 0x000364000c2e1500 */
[----:B-1----:R-:W-:-:S05]  /*1900*/  IMAD.WIDE R20, R18, R3, c[0x0][0x180] ;  /* 0x0000600012147625 */ /* 0x002fca00078e0203 */
[----:B------:R3:W5:Y:S01]  /*1910*/  @!P0 LDG.E.EL.U16 R11, [R20.64] ;  /* 0x00000006140b8981 */ /* 0x000762000c2e1500 */
[----:B------:R-:W1:Y:S01]  /*1920*/  MUFU.RSQ R6, R6 ;  /* 0x0000000600067308 */ /* 0x000e620000001400 */
[----:B0-----:R-:W-:-:S07]  /*1930*/  HADD2.F32 R24, -RZ, R8.H1_H1 ;  /* 0x30000008ff187230 */ /* 0x001fce0000004100 */
[----:B------:R-:W0:Y:S01]  /*1940*/  MUFU.RSQ R0, R0 ;  /* 0x0000000000007308 */ /* 0x000e220000001400 */
[----:B------:R-:W-:-:S07]  /*1950*/  FADD R23, R24, -R23 ;  /* 0x8000001718177221 */ /* 0x000fce0000000000 */
[----:B------:R-:W0:Y:S01]  /*1960*/  MUFU.RSQ R18, R29 ;  /* 0x0000001d00127308 */ /* 0x000e220000001400 */
[----:B-1----:R-:W-:Y:S01]  /*1970*/  FMUL R23, R6, R23 ;  /* 0x0000001706177220 */ /* 0x002fe20000400000 */
[----:B------:R-:W-:Y:S01]  /*1980*/  FADD R6, RZ, -R7 ;  /* 0x80000007ff067221 */ /* 0x000fe20000000000 */
[----:B0-----:R-:W-:-:S05]  /*1990*/  FMUL R32, R0, R32 ;  /* 0x0000002000207220 */ /* 0x001fca0000400000 */
[----:B------:R-:W0:Y:S01]  /*19a0*/  MUFU.RSQ R25, R28 ;  /* 0x0000001c00197308 */ /* 0x000e220000001400 */
[----:B------:R-:W-:Y:S01]  /*19b0*/  FMUL R6, R6, 1.4426950216293334961 ;  /* 0x3fb8aa3b06067820 */ /* 0x000fe20000400000 */
[----:B------:R-:W-:Y:S01]  /*19c0*/  HADD2.F32 R8, -RZ, R8.H0_H0 ;  /* 0x20000008ff087230 */ /* 0x000fe20000004100 */
[----:B------:R-:W-:-:S03]  /*19d0*/  FMUL R37, R18, R37 ;  /* 0x0000002512257220 */ /* 0x000fc60000400000 */
[----:B------:R-:W-:Y:S02]  /*19e0*/  FSETP.GEU.AND P3, PT, R6, -126, PT ;  /* 0xc2fc00000600780b */ /* 0x000fe40003f6e000 */
[----:B------:R-:W-:Y:S01]  /*19f0*/  MUFU.RSQ R17, R17 ;  /* 0x0000001100117308 */ /* 0x000fe20000001400 */
[----:B0-----:R-:W-:-:S10]  /*1a00*/  FMUL R25, R25, R34 ;  /* 0x0000002219197220 */ /* 0x001fd40000400000 */
[----:B------:R-:W-:-:S06]  /*1a10*/  @!P3 FMUL R6, R6, 0.5 ;  /* 0x3f0000000606b820 */ /* 0x000fcc0000400000 */
[----:B------:R-:W0:Y:S02]  /*1a20*/  MUFU.EX2 R6, R6 ;  /* 0x0000000600067308 */ /* 0x000e240000000800 */
[----:B0-----:R-:W-:-:S04]  /*1a30*/  @!P3 FMUL R6, R6, R6 ;  /* 0x000000060606b220 */ /* 0x001fc80000400000 */
[----:B------:R-:W-:Y:S01]  /*1a40*/  FADD R6, R6, 1 ;  /* 0x3f80000006067421 */ /* 0x000fe20000000000 */
[----:B--2---:R-:W-:Y:S02]  /*1a50*/  HADD2.F32 R12, -RZ, R12.H0_H0 ;  /* 0x2000000cff0c7230 */ /* 0x004fe40000004100 */
[----:B---3--:R-:W-:-:S05]  /*1a60*/  HADD2.F32 R21, -RZ, R2.H0_H0 ;  /* 0x20000002ff157230 */ /* 0x008fca0000004100 */
[----:B------:R-:W-:Y:S01]  /*1a70*/  FFMA R32, R12, R32, R21 ;  /* 0x000000200c207223 */ /* 0x000fe20000000015 */
[----:B----4-:R-:W-:Y:S02]  /*1a80*/  HADD2.F32 R2, -RZ, R26.H0_H0 ;  /* 0x2000001aff027230 */ /* 0x010fe40000004100 */
[----:B------:R-:W-:Y:S02]  /*1a90*/  HADD2.F32 R21, -RZ, R15.H0_H0 ;  /* 0x2000000fff157230 */ /* 0x000fe40000004100 */
[----:B------:R0:W1:Y:S01]  /*1aa0*/  MUFU.RSQ R15, R16 ;  /* 0x00000010000f7308 */ /* 0x0000620000001400 */
[----:B------:R-:W-:-:S05]  /*1ab0*/  HADD2.F32 R14, -RZ, R14.H0_H0 ;  /* 0x2000000eff0e7230 */ /* 0x000fca0000004100 */
[----:B------:R-:W-:Y:S01]  /*1ac0*/  FFMA R37, R21, R37, R14 ;  /* 0x0000002515257223 */ /* 0x000fe2000000000e */
[----:B0-----:R-:W-:-:S03]  /*1ad0*/  FADD R16, R8, -R19 ;  /* 0x8000001308107221 */ /* 0x001fc60000000000 */
[----:B------:R-:W-:Y:S01]  /*1ae0*/  FADD R8, RZ, -R37 ;  /* 0x80000025ff087221 */ /* 0x000fe20000000000 */
[----:B------:R-:W-:Y:S02]  /*1af0*/  HADD2.F32 R13, -RZ, R13.H0_H0 ;  /* 0x2000000dff0d7230 */ /* 0x000fe40000004100 */
[----:B------:R-:W-:Y:S01]  /*1b00*/  HADD2.F32 R22, -RZ, R22.H0_H0 ;  /* 0x20000016ff167230 */ /* 0x000fe20000004100 */
[----:B-1----:R-:W-:Y:S01]  /*1b10*/  FMUL R15, R15, R30 ;  /* 0x0000001e0f0f7220 */ /* 0x002fe20000400000 */
[----:B-----5:R-:W-:Y:S02]  /*1b20*/  HADD2.F32 R36, -RZ, R36.H0_H0 ;  /* 0x20000024ff247230 */ /* 0x020fe40000004100 */
[----:B------:R-:W-:Y:S02]  /*1b30*/  HADD2.F32 R24, -RZ, R10.H0_H0 ;  /* 0x2000000aff187230 */ /* 0x000fe40000004100 */
[----:B------:R-:W0:Y:S03]  /*1b40*/  MUFU.RSQ R10, R27 ;  /* 0x0000001b000a7308 */ /* 0x000e260000001400 */
[----:B------:R-:W-:Y:S01]  /*1b50*/  FFMA R0, R36, R23, R24 ;  /* 0x0000001724007223 */ /* 0x000fe20000000018 */
[----:B------:R-:W-:-:S03]  /*1b60*/  HADD2.F32 R23, -RZ, R5.H0_H0 ;  /* 0x20000005ff177230 */ /* 0x000fc60000004100 */
[----:B------:R-:W-:-:S04]  /*1b70*/  FADD R5, RZ, -R0 ;  /* 0x80000000ff057221 */ /* 0x000fc80000000000 */
[----:B------:R-:W-:Y:S01]  /*1b80*/  FMUL R5, R5, 1.4426950216293334961 ;  /* 0x3fb8aa3b05057820 */ /* 0x000fe20000400000 */
[----:B0-----:R-:W-:-:S04]  /*1b90*/  FMUL R35, R10, R35 ;  /* 0x000000230a237220 */ /* 0x001fc80000400000 */
[----:B------:R-:W-:Y:S01]  /*1ba0*/  FSETP.GEU.AND P2, PT, R5, -126, PT ;  /* 0xc2fc00000500780b */ /* 0x000fe20003f4e000 */
[----:B------:R-:W-:-:S04]  /*1bb0*/  FADD R10, RZ, -R32 ;  /* 0x80000020ff0a7221 */ /* 0x000fc80000000000 */
[----:B------:R-:W-:Y:S01]  /*1bc0*/  FMUL R10, R10, 1.4426950216293334961 ;  /* 0x3fb8aa3b0a0a7820 */ /* 0x000fe20000400000 */
[----:B------:R-:W-:Y:S01]  /*1bd0*/  FFMA R35, R13, R35, R22 ;  /* 0x000000230d237223 */ /* 0x000fe20000000016 */
[----:B------:R-:W-:Y:S01]  /*1be0*/  FMUL R13, R8, 1.4426950216293334961 ;  /* 0x3fb8aa3b080d7820 */ /* 0x000fe20000400000 */
[----:B------:R-:W-:Y:S01]  /*1bf0*/  FFMA R2, R23, R25, R2 ;  /* 0x0000001917027223 */ /* 0x000fe20000000002 */
[----:B------:R-:W-:Y:S01]  /*1c00*/  HADD2.F32 R31, -RZ, R31.H0_H0 ;  /* 0x2000001fff1f7230 */ /* 0x000fe20000004100 */
[----:B------:R-:W-:Y:S01]  /*1c10*/  FSETP.GEU.AND P4, PT, R10, -126, PT ;  /* 0xc2fc00000a00780b */ /* 0x000fe20003f8e000 */
[----:B------:R-:W-:Y:S01]  /*1c20*/  HADD2.F32 R8, -RZ, R33.H0_H0 ;  /* 0x20000021ff087230 */ /* 0x000fe20000004100 */
[----:B------:R-:W-:Y:S01]  /*1c30*/  FADD R12, RZ, -R2 ;  /* 0x80000002ff0c7221 */ /* 0x000fe20000000000 */
[----:B------:R-:W-:-:S03]  /*1c40*/  @!P2 FMUL R5, R5, 0.5 ;  /* 0x3f0000000505a820 */ /* 0x000fc60000400000 */
[----:B------:R-:W-:Y:S01]  /*1c50*/  FFMA R8, R31, R15, R8 ;  /* 0x0000000f1f087223 */ /* 0x000fe20000000008 */
[----:B------:R-:W-:Y:S01]  /*1c60*/  FMUL R12, R12, 1.4426950216293334961 ;  /* 0x3fb8aa3b0c0c7820 */ /* 0x000fe20000400000 */
[----:B------:R-:W-:Y:S01]  /*1c70*/  HADD2.F32 R18, -RZ, R9.H0_H0 ;  /* 0x20000009ff127230 */ /* 0x000fe20000004100 */
[----:B------:R-:W0:Y:S01]  /*1c80*/  MUFU.EX2 R5, R5 ;  /* 0x0000000500057308 */ /* 0x000e220000000800 */
[----:B------:R-:W-:Y:S01]  /*1c90*/  HADD2.F32 R15, -RZ, R11.H0_H0 ;  /* 0x2000000bff0f7230 */ /* 0x000fe20000004100 */
[----:B------:R-:W-:Y:S01]  /*1ca0*/  FADD R9, RZ, -R8 ;  /* 0x80000008ff097221 */ /* 0x000fe20000000000 */
[----:B------:R-:W-:Y:S01]  /*1cb0*/  FMUL R16, R17, R16 ;  /* 0x0000001011107220 */ /* 0x000fe20000400000 */
[----:B------:R-:W-:Y:S01]  /*1cc0*/  FSETP.GEU.AND P5, PT, R12, -126, PT ;  /* 0xc2fc00000c00780b */ /* 0x000fe20003fae000 */
[----:B------:R-:W-:Y:S01]  /*1cd0*/  @!P4 FMUL R10, R10, 0.5 ;  /* 0x3f0000000a0ac820 */ /* 0x000fe20000400000 */
[----:B------:R-:W-:Y:S01]  /*1ce0*/  FMUL R11, R9, 1.4426950216293334961 ;  /* 0x3fb8aa3b090b7820 */ /* 0x000fe20000400000 */
[----:B------:R-:W-:-:S02]  /*1cf0*/  FFMA R9, R18, R16, R15 ;  /* 0x0000001012097223 */ /* 0x000fc4000000000f */
[----:B------:R1:W2:Y:S01]  /*1d00*/  MUFU.EX2 R19, R10 ;  /* 0x0000000a00137308 */ /* 0x0002a20000000800 */
[----:B------:R-:W-:Y:S01]  /*1d10*/  FADD R14, RZ, -R35 ;  /* 0x80000023ff0e7221 */ /* 0x000fe20000000000 */
[----:B------:R-:W-:Y:S01]  /*1d20*/  FSETP.GEU.AND P6, PT, R13, -126, PT ;  /* 0xc2fc00000d00780b */ /* 0x000fe20003fce000 */
[----:B-1----:R-:W-:Y:S02]  /*1d30*/  FADD R10, RZ, -R9 ;  /* 0x80000009ff0a7221 */ /* 0x002fe40000000000 */
[----:B------:R-:W-:Y:S02]  /*1d40*/  FMUL R14, R14, 1.4426950216293334961 ;  /* 0x3fb8aa3b0e0e7820 */ /* 0x000fe40000400000 */
[----:B------:R-:W-:Y:S01]  /*1d50*/  FMUL R10, R10, 1.4426950216293334961 ;  /* 0x3fb8aa3b0a0a7820 */ /* 0x000fe20000400000 */
[----:B0-----:R-:W-:Y:S01]  /*1d60*/  @!P2 FMUL R5, R5, R5 ;  /* 0x000000050505a220 */ /* 0x001fe20000400000 */
[----:B------:R-:W-:Y:S01]  /*1d70*/  @!P5 FMUL R12, R12, 0.5 ;  /* 0x3f0000000c0cd820 */ /* 0x000fe20000400000 */
[----:B------:R-:W-:-:S02]  /*1d80*/  FSETP.GEU.AND P2, PT, R11, -126, PT ;  /* 0xc2fc00000b00780b */ /* 0x000fc40003f4e000 */
[----:B------:R-:W-:Y:S02]  /*1d90*/  FSETP.GEU.AND P3, PT, R10, -126, PT ;  /* 0xc2fc00000a00780b */ /* 0x000fe40003f6e000 */
[----:B------:R-:W-:Y:S01]  /*1da0*/  FSETP.GEU.AND P1, PT, R14, -126, PT ;  /* 0xc2fc00000e00780b */ /* 0x000fe20003f2e000 */
[----:B------:R-:W0:Y:S01]  /*1db0*/  MUFU.EX2 R12, R12 ;  /* 0x0000000c000c7308 */ /* 0x000e220000000800 */
[----:B------:R-:W-:-:S07]  /*1dc0*/  @!P6 FMUL R13, R13, 0.5 ;  /* 0x3f0000000d0de820 */ /* 0x000fce0000400000 */
[----:B------:R-:W1:Y:S01]  /*1dd0*/  MUFU.EX2 R13, R13 ;  /* 0x0000000d000d7308 */ /* 0x000e620000000800 */
[----:B------:R-:W-:Y:S01]  /*1de0*/  @!P2 FMUL R11, R11, 0.5 ;  /* 0x3f0000000b0ba820 */ /* 0x000fe20000400000 */
[----:B------:R-:W-:Y:S02]  /*1df0*/  @!P3 FMUL R10, R10, 0.5 ;  /* 0x3f0000000a0ab820 */ /* 0x000fe40000400000 */
[----:B------:R-:W-:Y:S01]  /*1e00*/  @!P1 FMUL R14, R14, 0.5 ;  /* 0x3f0000000e0e9820 */ /* 0x000fe20000400000 */
[----:B--2---:R-:W-:-:S03]  /*1e10*/  @!P4 FMUL R19, R19, R19 ;  /* 0x000000131313c220 */ /* 0x004fc60000400000 */
[----:B------:R-:W2:Y:S01]  /*1e20*/  MUFU.EX2 R11, R11 ;  /* 0x0000000b000b7308 */ /* 0x000ea20000000800 */
[----:B------:R-:W-:Y:S01]  /*1e30*/  FSETP.GT.AND P4, PT, R6, 8.50705917302346158658e+37, PT ;  /* 0x7e8000000600780b */ /* 0x000fe20003f84000 */
[----:B0-----:R-:W-:-:S06]  /*1e40*/  @!P5 FMUL R12, R12, R12 ;  /* 0x0000000c0c0cd220 */ /* 0x001fcc0000400000 */
[----:B------:R-:W0:Y:S01]  /*1e50*/  MUFU.EX2 R10, R10 ;  /* 0x0000000a000a7308 */ /* 0x000e220000000800 */
[----:B------:R-:W-:Y:S01]  /*1e60*/  FADD R19, R19, 1 ;  /* 0x3f80000013137421 */ /* 0x000fe20000000000 */
[----:B------:R-:W-:-:S06]  /*1e70*/  FADD R16, R12, 1 ;  /* 0x3f8000000c107421 */ /* 0x000fcc0000000000 */
[----:B------:R-:W3:Y:S01]  /*1e80*/  MUFU.EX2 R14, R14 ;  /* 0x0000000e000e7308 */ /* 0x000ee20000000800 */
[----:B-1----:R-:W-:Y:S01]  /*1e90*/  @!P6 FMUL R13, R13, R13 ;  /* 0x0000000d0d0de220 */ /* 0x002fe20000400000 */
[----:B------:R-:W-:Y:S02]  /*1ea0*/  FSETP.GT.AND P5, PT, R19, 8.50705917302346158658e+37, PT ;  /* 0x7e8000001300780b */ /* 0x000fe40003fa4000 */
[----:B------:R-:W-:Y:S01]  /*1eb0*/  FSETP.GT.AND P6, PT, R16, 8.50705917302346158658e+37, PT ;  /* 0x7e8000001000780b */ /* 0x000fe20003fc4000 */
[----:B------:R-:W-:Y:S01]  /*1ec0*/  FADD R15, R13, 1 ;  /* 0x3f8000000d0f7421 */ /* 0x000fe20000000000 */
[----:B------:R-:W-:Y:S01]  /*1ed0*/  @P4 FMUL R6, R6, 0.25 ;  /* 0x3e80000006064820 */ /* 0x000fe20000400000 */
[----:B--2---:R-:W-:Y:S01]  /*1ee0*/  @!P2 FMUL R11, R11, R11 ;  /* 0x0000000b0b0ba220 */ /* 0x004fe20000400000 */
[----:B0-----:R-:W-:Y:S02]  /*1ef0*/  @!P3 FMUL R10, R10, R10 ;  /* 0x0000000a0a0ab220 */ /* 0x001fe40000400000 */
[----:B------:R0:W1:Y:S01]  /*1f00*/  MUFU.RCP R20, R6 ;  /* 0x0000000600147308 */ /* 0x0000620000001000 */
[----:B------:R-:W-:Y:S01]  /*1f10*/  FADD R13, R11, 1 ;  /* 0x3f8000000b0d7421 */ /* 0x000fe20000000000 */
[----:B------:R-:W-:Y:S01]  /*1f20*/  FADD R11, R5, 1 ;  /* 0x3f800000050b7421 */ /* 0x000fe20000000000 */
[----:B------:R-:W-:Y:S01]  /*1f30*/  FADD R12, R10, 1 ;  /* 0x3f8000000a0c7421 */ /* 0x000fe20000000000 */
[----:B---3--:R-:W-:Y:S01]  /*1f40*/  @!P1 FMUL R14, R14, R14 ;  /* 0x0000000e0e0e9220 */ /* 0x008fe20000400000 */
[----:B------:R-:W-:-:S02]  /*1f50*/  FSETP.GT.AND P1, PT, R15, 8.50705917302346158658e+37, PT ;  /* 0x7e8000000f00780b */ /* 0x000fc40003f24000 */
[----:B0-----:R-:W-:Y:S01]  /*1f60*/  MOV R6, 0x3e800000 ;  /* 0x3e80000000067802 */ /* 0x001fe20000000f00 */
[----:B------:R-:W-:Y:S01]  /*1f70*/  FADD R14, R14, 1 ;  /* 0x3f8000000e0e7421 */ /* 0x000fe20000000000 */
[----:B------:R-:W-:Y:S01]  /*1f80*/  @P5 FMUL R19, R19, 0.25 ;  /* 0x3e80000013135820 */ /* 0x000fe20000400000 */
[----:B------:R-:W-:Y:S01]  /*1f90*/  @P6 FMUL R16, R16, 0.25 ;  /* 0x3e80000010106820 */ /* 0x000fe20000400000 */
[C---:B------:R-:W-:Y:S02]  /*1fa0*/  FSEL R17, R6.reuse, 1, P6 ;  /* 0x3f80000006117808 */ /* 0x040fe40003000000 */
[----:B------:R-:W-:Y:S02]  /*1fb0*/  FSEL R18, R6, 1, P5 ;  /* 0x3f80000006127808 */ /* 0x000fe40002800000 */
[----:B------:R-:W-:Y:S02]  /*1fc0*/  FSETP.GT.AND P6, PT, R11, 8.50705917302346158658e+37, PT ;  /* 0x7e8000000b00780b */ /* 0x000fe40003fc4000 */
[----:B------:R-:W-:-:S02]  /*1fd0*/  FSETP.GT.AND P5, PT, R12, 8.50705917302346158658e+37, PT ;  /* 0x7e8000000c00780b */ /* 0x000fc40003fa4000 */
[----:B------:R-:W-:Y:S02]  /*1fe0*/  FSETP.GT.AND P2, PT, R13, 8.50705917302346158658e+37, PT ;  /* 0x7e8000000d00780b */ /* 0x000fe40003f44000 */
[----:B------:R-:W-:Y:S01]  /*1ff0*/  FSETP.GT.AND P3, PT, R14, 8.50705917302346158658e+37, PT ;  /* 0x7e8000000e00780b */ /* 0x000fe20003f64000 */
[----:B------:R-:W-:Y:S01]  /*2000*/  @P1 FMUL R15, R15, 0.25 ;  /* 0x3e8000000f0f1820 */ /* 0x000fe20000400000 */
[----:B------:R-:W0:Y:S05]  /*2010*/  MUFU.RCP R16, R16 ;  /* 0x0000001000107308 */ /* 0x000e2a0000001000 */
[----:B------:R-:W-:Y:S02]  /*2020*/  @P6 FMUL R11, R11, 0.25 ;  /* 0x3e8000000b0b6820 */ /* 0x000fe40000400000 */
[----:B------:R-:W-:Y:S01]  /*2030*/  @P5 FMUL R12, R12, 0.25 ;  /* 0x3e8000000c0c5820 */ /* 0x000fe20000400000 */
[----:B------:R-:W2:Y:S01]  /*2040*/  MUFU.RCP R15, R15 ;  /* 0x0000000f000f7308 */ /* 0x000ea20000001000 */
[----:B------:R-:W-:-:S02]  /*2050*/  @P2 FMUL R13, R13, 0.25 ;  /* 0x3e8000000d0d2820 */ /* 0x000fc40000400000 */
[----:B------:R-:W-:Y:S01]  /*2060*/  @P3 FMUL R14, R14, 0.25 ;  /* 0x3e8000000e0e3820 */ /* 0x000fe20000400000 */
[----:B------:R-:W-:-:S04]  /*2070*/  FSEL R21, R6, 1, P4 ;  /* 0x3f80000006157808 */ /* 0x000fc80002000000 */
[----:B------:R-:W3:Y:S01]  /*2080*/  MUFU.RCP R5, R13 ;  /* 0x0000000d00057308 */ /* 0x000ee20000001000 */
[----:B-1----:R-:W-:Y:S01]  /*2090*/  FMUL R20, R20, R21 ;  /* 0x0000001514147220 */ /* 0x002fe20000400000 */
[----:B0-----:R-:W-:-:S06]  /*20a0*/  FMUL R17, R16, R17 ;  /* 0x0000001110117220 */ /* 0x001fcc0000400000 */
[----:B------:R-:W0:Y:S08]  /*20b0*/  MUFU.RCP R11, R11 ;  /* 0x0000000b000b7308 */ /* 0x000e300000001000 */
[----:B------:R-:W1:Y:S08]  /*20c0*/  MUFU.RCP R12, R12 ;  /* 0x0000000c000c7308 */ /* 0x000e700000001000 */
[----:B------:R-:W4:Y:S08]  /*20d0*/  MUFU.RCP R19, R19 ;  /* 0x0000001300137308 */ /* 0x000f300000001000 */
[----:B------:R5:W0:Y:S01]  /*20e0*/  MUFU.RCP R10, R14 ;  /* 0x0000000e000a7308 */ /* 0x000a220000001000 */
[----:B------:R-:W-:Y:S01]  /*20f0*/  FMUL R20, R7, R20 ;  /* 0x0000001407147220 */ /* 0x000fe20000400000 */
[----:B------:R-:W-:Y:S01]  /*2100*/  FMUL R17, R2, R17 ;  /* 0x0000001102117220 */ /* 0x000fe20000400000 */
[----:B-----5:R-:W-:-:S02]  /*2110*/  FSEL R14, R6, 1, P1 ;  /* 0x3f800000060e7808 */ /* 0x020fc40000800000 */
[----:B------:R-:W-:-:S03]  /*2120*/  FSEL R2, R6, 1, P6 ;  /* 0x3f80000006027808 */ /* 0x000fc60003000000 */
[----:B--2---:R-:W-:Y:S01]  /*2130*/  FMUL R16, R15, R14 ;  /* 0x0000000e0f107220 */ /* 0x004fe20000400000 */
[C---:B------:R-:W-:Y:S02]  /*2140*/  FSEL R14, R6.reuse, 1, P2 ;  /* 0x3f800000060e7808 */ /* 0x040fe40001000000 */
[C---:B------:R-:W-:Y:S02]  /*2150*/  FSEL R7, R6.reuse, 1, P5 ;  /* 0x3f80000006077808 */ /* 0x040fe40002800000 */
[----:B------:R-:W-:Y:S01]  /*2160*/  FSEL R13, R6, 1, P3 ;  /* 0x3f800000060d7808 */ /* 0x000fe20001800000 */
[----:B---3--:R-:W-:Y:S01]  /*2170*/  FMUL R5, R5, R14 ;  /* 0x0000000e05057220 */ /* 0x008fe20000400000 */
[----:B0-----:R-:W-:Y:S01]  /*2180*/  FMUL R11, R11, R2 ;  /* 0x000000020b0b7220 */ /* 0x001fe20000400000 */
[----:B-1----:R-:W-:Y:S01]  /*2190*/  FMUL R12, R12, R7 ;  /* 0x000000070c0c7220 */ /* 0x002fe20000400000 */
[----:B----4-:R-:W-:Y:S01]  /*21a0*/  FMUL R19, R19, R18 ;  /* 0x0000001213137220 */ /* 0x010fe20000400000 */
[----:B------:R-:W-:Y:S01]  /*21b0*/  FMUL R10, R10, R13 ;  /* 0x0000000d0a0a7220 */ /* 0x000fe20000400000 */
[----:B------:R-:W-:Y:S01]  /*21c0*/  FMUL R2, R8, R5 ;  /* 0x0000000508027220 */ /* 0x000fe20000400000 */
[----:B------:R-:W-:Y:S01]  /*21d0*/  FMUL R5, R0, R11 ;  /* 0x0000000b00057220 */ /* 0x000fe20000400000 */
[----:B------:R-:W-:Y:S01]  /*21e0*/  FMUL R8, R9, R12 ;  /* 0x0000000c09087220 */ /* 0x000fe20000400000 */
[----:B------:R-:W-:Y:S01]  /*21f0*/  FMUL R19, R32, R19 ;  /* 0x0000001320137220 */ /* 0x000fe20000400000 */
[----:B------:R-:W-:Y:S01]  /*2200*/  FMUL R16, R37, R16 ;  /* 0x0000001025107220 */ /* 0x000fe20000400000 */
[----:B------:R-:W-:-:S02]  /*2210*/  FMUL R35, R35, R10 ;  /* 0x0000000a23237220 */ /* 0x000fc40000400000 */
[----:B------:R-:W-:Y:S01]  /*2220*/  F2FP.F16.F32.PACK_AB R8, R5, R8 ;  /* 0x000000080508723e */ /* 0x000fe200000000ff */
[----:B------:R-:W-:Y:S01]  /*2230*/  IMAD.WIDE R4, R4, R3, c[0x0][0x188] ;  /* 0x0000620004047625 */ /* 0x000fe200078e0203 */
[----:B------:R-:W-:Y:S02]  /*2240*/  F2FP.F16.F32.PACK_AB R11, R20, R19 ;  /* 0x00000013140b723e */ /* 0x000fe400000000ff */
[----:B------:R-:W-:Y:S02]  /*2250*/  F2FP.F16.F32.PACK_AB R10, R17, R16 ;  /* 0x00000010110a723e */ /* 0x000fe400000000ff */
[----:B------:R-:W-:Y:S01]  /*2260*/  F2FP.F16.F32.PACK_AB R9, R35, R2 ;  /* 0x000000022309723e */ /* 0x000fe200000000ff */
[----:B------:R-:W-:Y:S06]  /*2270*/  @P0 EXIT ;  /* 0x000000000000094d */ /* 0x000fec0003800000 */
[----:B------:R-:W-:Y:S01]  /*2280*/  STG.E.128 [R4.64], R8 ;  /* 0x0000000804007986 */ /* 0x000fe2000c101d06 */
[----:B------:R-:W-:Y:S05]  /*2290*/  EXIT ;  /* 0x000000000000794d */ /* 0x000fea0003800000 */
.L_x_0:
[----:B------:R-:W-:-:S00]  /*22a0*/  BRA `(.L_x_0) ;  /* 0xfffffff000007947 */ /* 0x000fc0000383ffff */
[----:B------:R-:W-:-:S00]  /*22b0*/  NOP ;  /* 0x0000000000007918 */ /* 0x000fc00000000000 */
        /* <DEDUP_REMOVED lines=12> */
.L_x_1:


//--------------------- .nv.global.init           --------------------------
	.section	.nv.global.init,"aw",@progbits
.nv.global.init:
	.type		_$_str,@object
	.size		_$_str,(.L_0 - _$_str)
_$_str:
        /*0000*/ 	.byte	0x5f, 0x5f, 0x43, 0x55, 0x44, 0x41, 0x5f, 0x46, 0x54, 0x5a, 0x00
.L_0:
